	.target	sm_90a

	.elftype	@"ET_EXEC"


//--------------------- .note.nv.tkinfo           --------------------------
	.section	.note.nv.tkinfo,"",@"SHT_NOTE"
	.sectionflags	@"SHF_NOTE_NV_TKINFO"
	.tkinfo
        /*0018*/ 	.word	0x00000002
        /*0030*/ 	.string	""
        /*0030*/ 	.string	"ptxas"
        /*0030*/ 	.string	"Cuda compilation tools, release 13.0, V13.0.88"
        /*0030*/ 	.string	"Build cuda_13.0.r13.0/compiler.36424714_0"
        /*0030*/ 	.string	"-arch sm_90a -m 64 "



//--------------------- .note.nv.cuinfo           --------------------------
	.section	.note.nv.cuinfo,"",@"SHT_NOTE"
	.sectionflags	@"SHF_NOTE_NV_CUINFO"
        /*0018*/ 	.short	0x0002
        /*001a*/ 	.short	0x005a
        /*001c*/ 	.short	0x0082
	.zero		2


//--------------------- .nv.info                  --------------------------
	.section	.nv.info,"",@"SHT_CUDA_INFO"
	.align	4


	//----- nvinfo : EIATTR_REGCOUNT
	.align		4
        /*0000*/ 	.byte	0x04, 0x2f
        /*0002*/ 	.short	(.L_15 - .L_14)
	.align		4
.L_14:
        /*0004*/ 	.word	index@(_ZN7cutlass13device_kernelINS_4gemm6kernel13GemmUniversalIN4cute5tupleIJiiiiEEENS1_10collective13CollectiveMmaINS1_34MainloopSm90TmaGmmaWarpSpecializedILi3ENS5_IJNS4_1CILi1EEENSA_ILi8EEESB_EEENS1_35KernelTmaWarpSpecializedCooperativeEEENS5_IJNSA_ILi128EEESG_NSA_ILi64EEEEEENS_6half_tENS5_IJlSB_lEEESJ_NS5_IJSB_llEEENS4_8TiledMMAINS4_8MMA_AtomIJNS4_4SM904GMMA26MMA_64x128x16_F32F16F16_SSILNSP_5MajorE0ELSR_1ELNSP_7ScaleInE1ELSS_1EEEEEENS4_6LayoutINS5_IJNSA_ILi2EEESB_SB_EEENS5_IJSB_NSA_ILi0EEESY_EEEEENS5_IJNS4_10UnderscoreES11_S11_EEEEENS4_23SM90_TMA_LOAD_MULTICASTENS4_14ComposedLayoutINS4_7SwizzleILi3ELi4ELi3EEENS4_18smem_ptr_flag_bitsILi16EEENSV_INS5_IJSC_SH_EEENS5_IJSH_SB_EEEEEEEvNS4_8identityENS4_13SM90_TMA_LOADENS15_IS17_S19_NSV_INS5_IJSH_SC_EEENS5_IJSB_SH_EEEEEEEvS1E_EENS_8epilogue10collective6detail29Sm90TmaWarpSpecializedAdapterINS1M_15DefaultEpilogueISJ_SK_SK_NS1L_6thread17LinearCombinationISJ_Li1EffLNS1Q_9ScaleType4KindE0ELNS_15FloatRoundStyleE2ESJ_EENS1_15EpilogueDefaultEEEEEvvEEEEvNT_6ParamsE)
        /*0008*/ 	.word	0x000000a8


	//----- nvinfo : EIATTR_FRAME_SIZE
	.align		4
.L_15:
        /*000c*/ 	.byte	0x04, 0x11
        /*000e*/ 	.short	(.L_17 - .L_16)
	.align		4
.L_16:
        /*0010*/ 	.word	index@(_ZN7cutlass13device_kernelINS_4gemm6kernel13GemmUniversalIN4cute5tupleIJiiiiEEENS1_10collective13CollectiveMmaINS1_34MainloopSm90TmaGmmaWarpSpecializedILi3ENS5_IJNS4_1CILi1EEENSA_ILi8EEESB_EEENS1_35KernelTmaWarpSpecializedCooperativeEEENS5_IJNSA_ILi128EEESG_NSA_ILi64EEEEEENS_6half_tENS5_IJlSB_lEEESJ_NS5_IJSB_llEEENS4_8TiledMMAINS4_8MMA_AtomIJNS4_4SM904GMMA26MMA_64x128x16_F32F16F16_SSILNSP_5MajorE0ELSR_1ELNSP_7ScaleInE1ELSS_1EEEEEENS4_6LayoutINS5_IJNSA_ILi2EEESB_SB_EEENS5_IJSB_NSA_ILi0EEESY_EEEEENS5_IJNS4_10UnderscoreES11_S11_EEEEENS4_23SM90_TMA_LOAD_MULTICASTENS4_14ComposedLayoutINS4_7SwizzleILi3ELi4ELi3EEENS4_18smem_ptr_flag_bitsILi16EEENSV_INS5_IJSC_SH_EEENS5_IJSH_SB_EEEEEEEvNS4_8identityENS4_13SM90_TMA_LOADENS15_IS17_S19_NSV_INS5_IJSH_SC_EEENS5_IJSB_SH_EEEEEEEvS1E_EENS_8epilogue10collective6detail29Sm90TmaWarpSpecializedAdapterINS1M_15DefaultEpilogueISJ_SK_SK_NS1L_6thread17LinearCombinationISJ_Li1EffLNS1Q_9ScaleType4KindE0ELNS_15FloatRoundStyleE2ESJ_EENS1_15EpilogueDefaultEEEEEvvEEEEvNT_6ParamsE)
        /*0014*/ 	.word	0x00000000


	//----- nvinfo : EIATTR_MIN_STACK_SIZE
	.align		4
.L_17:
        /*0018*/ 	.byte	0x04, 0x12
        /*001a*/ 	.short	(.L_19 - .L_18)
	.align		4
.L_18:
        /*001c*/ 	.word	index@(_ZN7cutlass13device_kernelINS_4gemm6kernel13GemmUniversalIN4cute5tupleIJiiiiEEENS1_10collective13CollectiveMmaINS1_34MainloopSm90TmaGmmaWarpSpecializedILi3ENS5_IJNS4_1CILi1EEENSA_ILi8EEESB_EEENS1_35KernelTmaWarpSpecializedCooperativeEEENS5_IJNSA_ILi128EEESG_NSA_ILi64EEEEEENS_6half_tENS5_IJlSB_lEEESJ_NS5_IJSB_llEEENS4_8TiledMMAINS4_8MMA_AtomIJNS4_4SM904GMMA26MMA_64x128x16_F32F16F16_SSILNSP_5MajorE0ELSR_1ELNSP_7ScaleInE1ELSS_1EEEEEENS4_6LayoutINS5_IJNSA_ILi2EEESB_SB_EEENS5_IJSB_NSA_ILi0EEESY_EEEEENS5_IJNS4_10UnderscoreES11_S11_EEEEENS4_23SM90_TMA_LOAD_MULTICASTENS4_14ComposedLayoutINS4_7SwizzleILi3ELi4ELi3EEENS4_18smem_ptr_flag_bitsILi16EEENSV_INS5_IJSC_SH_EEENS5_IJSH_SB_EEEEEEEvNS4_8identityENS4_13SM90_TMA_LOADENS15_IS17_S19_NSV_INS5_IJSH_SC_EEENS5_IJSB_SH_EEEEEEEvS1E_EENS_8epilogue10collective6detail29Sm90TmaWarpSpecializedAdapterINS1M_15DefaultEpilogueISJ_SK_SK_NS1L_6thread17LinearCombinationISJ_Li1EffLNS1Q_9ScaleType4KindE0ELNS_15FloatRoundStyleE2ESJ_EENS1_15EpilogueDefaultEEEEEvvEEEEvNT_6ParamsE)
        /*0020*/ 	.word	0x00000000
.L_19:


//--------------------- .nv.compat                --------------------------
	.section	.nv.compat,"",@"SHT_CUDA_COMPAT_INFO"
	.align	4
        /*0000*/ 	.byte	0x02, 0x09, 0x01, 0x00, 0x02, 0x02, 0x04, 0x00, 0x02, 0x05, 0x05, 0x00, 0x03, 0x07, 0x01, 0x01
        /*0010*/ 	.byte	0x02, 0x03, 0x01, 0x00, 0x02, 0x06, 0x01, 0x00, 0x04, 0x0b, 0x08, 0x00, 0x00, 0x00, 0x00, 0x00
        /*0020*/ 	.byte	0x00, 0x00, 0x00, 0x00


//--------------------- .nv.info._ZN7cutlass13device_kernelINS_4gemm6kernel13GemmUniversalIN4cute5tupleIJiiiiEEENS1_10collective13CollectiveMmaINS1_34MainloopSm90TmaGmmaWarpSpecializedILi3ENS5_IJNS4_1CILi1EEENSA_ILi8EEESB_EEENS1_35KernelTmaWarpSpecializedCooperativeEEENS5_IJNSA_ILi128EEESG_NSA_ILi64EEEEEENS_6half_tENS5_IJlSB_lEEESJ_NS5_IJSB_llEEENS4_8TiledMMAINS4_8MMA_AtomIJNS4_4SM904GMMA26MMA_64x128x16_F32F16F16_SSILNSP_5MajorE0ELSR_1ELNSP_7ScaleInE1ELSS_1EEEEEENS4_6LayoutINS5_IJNSA_ILi2EEESB_SB_EEENS5_IJSB_NSA_ILi0EEESY_EEEEENS5_IJNS4_10UnderscoreES11_S11_EEEEENS4_23SM90_TMA_LOAD_MULTICASTENS4_14ComposedLayoutINS4_7SwizzleILi3ELi4ELi3EEENS4_18smem_ptr_flag_bitsILi16EEENSV_INS5_IJSC_SH_EEENS5_IJSH_SB_EEEEEEEvNS4_8identityENS4_13SM90_TMA_LOADENS15_IS17_S19_NSV_INS5_IJSH_SC_EEENS5_IJSB_SH_EEEEEEEvS1E_EENS_8epilogue10collective6detail29Sm90TmaWarpSpecializedAdapterINS1M_15DefaultEpilogueISJ_SK_SK_NS1L_6thread17LinearCombinationISJ_Li1EffLNS1Q_9ScaleType4KindE0ELNS_15FloatRoundStyleE2ESJ_EENS1_15EpilogueDefaultEEEEEvvEEEEvNT_6ParamsE --------------------------
	.section	.nv.info._ZN7cutlass13device_kernelINS_4gemm6kernel13GemmUniversalIN4cute5tupleIJiiiiEEENS1_10collective13CollectiveMmaINS1_34MainloopSm90TmaGmmaWarpSpecializedILi3ENS5_IJNS4_1CILi1EEENSA_ILi8EEESB_EEENS1_35KernelTmaWarpSpecializedCooperativeEEENS5_IJNSA_ILi128EEESG_NSA_ILi64EEEEEENS_6half_tENS5_IJlSB_lEEESJ_NS5_IJSB_llEEENS4_8TiledMMAINS4_8MMA_AtomIJNS4_4SM904GMMA26MMA_64x128x16_F32F16F16_SSILNSP_5MajorE0ELSR_1ELNSP_7ScaleInE1ELSS_1EEEEEENS4_6LayoutINS5_IJNSA_ILi2EEESB_SB_EEENS5_IJSB_NSA_ILi0EEESY_EEEEENS5_IJNS4_10UnderscoreES11_S11_EEEEENS4_23SM90_TMA_LOAD_MULTICASTENS4_14ComposedLayoutINS4_7SwizzleILi3ELi4ELi3EEENS4_18smem_ptr_flag_bitsILi16EEENSV_INS5_IJSC_SH_EEENS5_IJSH_SB_EEEEEEEvNS4_8identityENS4_13SM90_TMA_LOADENS15_IS17_S19_NSV_INS5_IJSH_SC_EEENS5_IJSB_SH_EEEEEEEvS1E_EENS_8epilogue10collective6detail29Sm90TmaWarpSpecializedAdapterINS1M_15DefaultEpilogueISJ_SK_SK_NS1L_6thread17LinearCombinationISJ_Li1EffLNS1Q_9ScaleType4KindE0ELNS_15FloatRoundStyleE2ESJ_EENS1_15EpilogueDefaultEEEEEvvEEEEvNT_6ParamsE,"",@"SHT_CUDA_INFO"
	.sectionflags	@""
	.align	4


	//----- nvinfo : EIATTR_CUDA_API_VERSION
	.align		4
        /*0000*/ 	.byte	0x04, 0x37
        /*0002*/ 	.short	(.L_21 - .L_20)
.L_20:
        /*0004*/ 	.word	0x00000082


	//----- nvinfo : EIATTR_KPARAM_INFO
	.align		4
.L_21:
        /*0008*/ 	.byte	0x04, 0x17
        /*000a*/ 	.short	(.L_23 - .L_22)
.L_22:
        /*000c*/ 	.word	0x00000000
        /*0010*/ 	.short	0x0000
        /*0012*/ 	.short	0x0070
        /*0014*/ 	.byte	0x00, 0xf0, 0x01, 0x10


	//----- nvinfo : EIATTR_SPARSE_MMA_MASK
	.align		4
.L_23:
        /*0018*/ 	.byte	0x03, 0x50
        /*001a*/ 	.short	0x0000


	//----- nvinfo : EIATTR_MAXREG_COUNT
	.align		4
        /*001c*/ 	.byte	0x03, 0x1b
        /*001e*/ 	.short	0x00a8


	//----- nvinfo : EIATTR_NUM_BARRIERS
	.align		4
        /*0020*/ 	.byte	0x02, 0x4c
        /*0022*/ 	.byte	0x01
	.zero		1


	//----- nvinfo : EIATTR_EXTERNS
	.align		4
        /*0024*/ 	.byte	0x04, 0x0f
        /*0026*/ 	.short	(.L_25 - .L_24)


	//   ....[0]....
	.align		4
.L_24:
        /*0028*/ 	.word	index@(__assertfail)


	//----- nvinfo : EIATTR_MERCURY_ISA_VERSION
	.align		4
.L_25:
        /*002c*/ 	.byte	0x03, 0x5f
        /*002e*/ 	.short	0x0101


	//----- nvinfo : EIATTR_INT_WARP_WIDE_INSTR_OFFSETS
	.align		4
        /*0030*/ 	.byte	0x04, 0x31
        /*0032*/ 	.short	(.L_27 - .L_26)


	//   ....[0]....
.L_26:
        /*0034*/ 	.word	0x00000410


	//   ....[1]....
        /*0038*/ 	.word	0x00000430


	//   ....[2]....
        /*003c*/ 	.word	0x00000600


	//   ....[3]....
        /*0040*/ 	.word	0x00001e70


	//----- nvinfo : EIATTR_COOP_GROUP_MASK_REGIDS
	.align		4
.L_27:
        /*0044*/ 	.byte	0x04, 0x29
        /*0046*/ 	.short	(.L_29 - .L_28)


	//   ....[0]....
.L_28:
        /*0048*/ 	.word	0xffffffff


	//   ....[1]....
        /*004c*/ 	.word	0xffffffff


	//   ....[2]....
        /*0050*/ 	.word	0xffffffff


	//   ....[3]....
        /*0054*/ 	.word	0xffffffff


	//   ....[4]....
        /*0058*/ 	.word	0xffffffff


	//   ....[5]....
        /*005c*/ 	.word	0xffffffff


	//----- nvinfo : EIATTR_COOP_GROUP_INSTR_OFFSETS
	.align		4
.L_29:
        /*0060*/ 	.byte	0x04, 0x28
        /*0062*/ 	.short	(.L_31 - .L_30)


	//   ....[0]....
.L_30:
        /*0064*/ 	.word	0x00000060


	//   ....[1]....
        /*0068*/ 	.word	0x00000070


	//   ....[2]....
        /*006c*/ 	.word	0x00000130


	//   ....[3]....
        /*0070*/ 	.word	0x000002b0


	//   ....[4]....
        /*0074*/ 	.word	0x00000770


	//   ....[5]....
        /*0078*/ 	.word	0x000013f0


	//----- nvinfo : EIATTR_REG_RECONFIG
	.align		4
.L_31:
        /*007c*/ 	.byte	0x01, 0x54
	.zero		2


	//----- nvinfo : EIATTR_SYSCALL_OFFSETS
	.align		4
        /*0080*/ 	.byte	0x04, 0x46
        /*0082*/ 	.short	(.L_33 - .L_32)


	//   ....[0]....
.L_32:
        /*0084*/ 	.word	0x000015e0


	//----- nvinfo : EIATTR_MBARRIER_INSTR_OFFSETS
	.align		4
.L_33:
        /*0088*/ 	.byte	0x04, 0x39
        /*008a*/ 	.short	(.L_35 - .L_34)


	//   ....[0]....
.L_34:
        /*008c*/ 	.word	0x00000230
        /*0090*/ 	.word	0x000000ff
        /*0094*/ 	.word	0x00000000
        /*0098*/ 	.short	0x0100
        /*009a*/ 	.byte	0x08
	.zero		1


	//   ....[1]....
        /*009c*/ 	.word	0x00000240
        /*00a0*/ 	.word	0x000000ff
        /*00a4*/ 	.word	0x00000018
        /*00a8*/ 	.short	0x0100
        /*00aa*/ 	.byte	0x08
	.zero		1


	//   ....[2]....
        /*00ac*/ 	.word	0x00000250
        /*00b0*/ 	.word	0x000000ff
        /*00b4*/ 	.word	0x00000008
        /*00b8*/ 	.short	0x0100
        /*00ba*/ 	.byte	0x08
	.zero		1


	//   ....[3]....
        /*00bc*/ 	.word	0x00000260
        /*00c0*/ 	.word	0x000000ff
        /*00c4*/ 	.word	0x00000020
        /*00c8*/ 	.short	0x0100
        /*00ca*/ 	.byte	0x08
	.zero		1


	//   ....[4]....
        /*00cc*/ 	.word	0x00000270
        /*00d0*/ 	.word	0x000000ff
        /*00d4*/ 	.word	0x00000010
        /*00d8*/ 	.short	0x0100
        /*00da*/ 	.byte	0x08
	.zero		1


	//   ....[5]....
        /*00dc*/ 	.word	0x00000280
        /*00e0*/ 	.word	0x000000ff
        /*00e4*/ 	.word	0x00000028
        /*00e8*/ 	.short	0x0100
        /*00ea*/ 	.byte	0x08
	.zero		1


	//   ....[6]....
        /*00ec*/ 	.word	0x000006a0
        /*00f0*/ 	.word	0x000000ff
        /*00f4*/ 	.word	0x00000040
        /*00f8*/ 	.short	0x0100
        /*00fa*/ 	.byte	0x06
	.zero		1


	//   ....[7]....
        /*00fc*/ 	.word	0x00000720
        /*0100*/ 	.word	0x000000ff
        /*0104*/ 	.word	0x00000048
        /*0108*/ 	.short	0x0100
        /*010a*/ 	.byte	0x06
	.zero		1


	//   ....[8]....
        /*010c*/ 	.word	0x000016a0
        /*0110*/ 	.word	0x00000003
        /*0114*/ 	.word	0x00000000
        /*0118*/ 	.short	0x010a
        /*011a*/ 	.byte	0x3f
	.zero		1


	//   ....[9]....
        /*011c*/ 	.word	0x00001700
        /*0120*/ 	.word	0x00000003
        /*0124*/ 	.word	0x00000000
        /*0128*/ 	.short	0x010a
        /*012a*/ 	.byte	0x3f
	.zero		1


	//   ....[10]....
        /*012c*/ 	.word	0x00001a80
        /*0130*/ 	.word	0x00000005
        /*0134*/ 	.word	0x00000000
        /*0138*/ 	.short	0x010a
        /*013a*/ 	.byte	0x3f
	.zero		1


	//   ....[11]....
        /*013c*/ 	.word	0x00001ac0
        /*0140*/ 	.word	0x00000005
        /*0144*/ 	.word	0x00000000
        /*0148*/ 	.short	0x010a
        /*014a*/ 	.byte	0x3f
	.zero		1


	//   ....[12]....
        /*014c*/ 	.word	0x00001d20
        /*0150*/ 	.word	0x00000004
        /*0154*/ 	.word	0x00000000
        /*0158*/ 	.short	0x0101
        /*015a*/ 	.byte	0x3f
	.zero		1


	//   ....[13]....
        /*015c*/ 	.word	0x00001f10
        /*0160*/ 	.word	0x00000000
        /*0164*/ 	.word	0x00000000
        /*0168*/ 	.short	0x0101
        /*016a*/ 	.byte	0x3f
	.zero		1


	//   ....[14]....
        /*016c*/ 	.word	0x00006ff0
        /*0170*/ 	.word	0x00000017
        /*0174*/ 	.word	0x00000018
        /*0178*/ 	.short	0x010a
        /*017a*/ 	.byte	0x3f
	.zero		1


	//   ....[15]....
        /*017c*/ 	.word	0x000073e0
        /*0180*/ 	.word	0x00000006
        /*0184*/ 	.word	0x00000048
        /*0188*/ 	.short	0x0101
        /*018a*/ 	.byte	0x3f
	.zero		1


	//   ....[16]....
        /*018c*/ 	.word	0x00007b20
        /*0190*/ 	.word	0x00000007
        /*0194*/ 	.word	0x00000000
        /*0198*/ 	.short	0x010a
        /*019a*/ 	.byte	0x3f
	.zero		1


	//   ....[17]....
        /*019c*/ 	.word	0x00007ba0
        /*01a0*/ 	.word	0x00000004
        /*01a4*/ 	.word	0x00000000
        /*01a8*/ 	.short	0x010a
        /*01aa*/ 	.byte	0x3f
	.zero		1


	//   ....[18]....
        /*01ac*/ 	.word	0x00007c30
        /*01b0*/ 	.word	0x00000005
        /*01b4*/ 	.word	0x00000000
        /*01b8*/ 	.short	0x010a
        /*01ba*/ 	.byte	0x3f
	.zero		1


	//   ....[19]....
        /*01bc*/ 	.word	0x00007c90
        /*01c0*/ 	.word	0x00000003
        /*01c4*/ 	.word	0x00000000
        /*01c8*/ 	.short	0x010a
        /*01ca*/ 	.byte	0x3f
	.zero		1


	//   ....[20]....
        /*01cc*/ 	.word	0x00007ce0
        /*01d0*/ 	.word	0x00000005
        /*01d4*/ 	.word	0x00000000
        /*01d8*/ 	.short	0x010a
        /*01da*/ 	.byte	0x3f
	.zero		1


	//   ....[21]....
        /*01dc*/ 	.word	0x00007db0
        /*01e0*/ 	.word	0x00000017
        /*01e4*/ 	.word	0x00000018
        /*01e8*/ 	.short	0x010a
        /*01ea*/ 	.byte	0x3f
	.zero		1


	//   ....[22]....
        /*01ec*/ 	.word	0x00007e80
        /*01f0*/ 	.word	0x00000007
        /*01f4*/ 	.word	0x00000000
        /*01f8*/ 	.short	0x010a
        /*01fa*/ 	.byte	0x3f
	.zero		1


	//   ....[23]....
        /*01fc*/ 	.word	0x00007ed0
        /*0200*/ 	.word	0x00000004
        /*0204*/ 	.word	0x00000000
        /*0208*/ 	.short	0x010a
        /*020a*/ 	.byte	0x3f
	.zero		1


	//----- nvinfo : EIATTR_NUM_MBARRIERS
	.align		4
.L_35:
        /*020c*/ 	.byte	0x03, 0x38
        /*020e*/ 	.short	0x0008


	//----- nvinfo : EIATTR_EXIT_INSTR_OFFSETS
	.align		4
        /*0210*/ 	.byte	0x04, 0x1c
        /*0212*/ 	.short	(.L_37 - .L_36)


	//   ....[0]....
.L_36:
        /*0214*/ 	.word	0x00000940


	//   ....[1]....
        /*0218*/ 	.word	0x00001150


	//   ....[2]....
        /*021c*/ 	.word	0x00006760


	//   ....[3]....
        /*0220*/ 	.word	0x00006cc0


	//   ....[4]....
        /*0224*/ 	.word	0x00007c80


	//----- nvinfo : EIATTR_MAX_THREADS
	.align		4
.L_37:
        /*0228*/ 	.byte	0x04, 0x05
        /*022a*/ 	.short	(.L_39 - .L_38)
.L_38:
        /*022c*/ 	.word	0x00000180
        /*0230*/ 	.word	0x00000001
        /*0234*/ 	.word	0x00000001


	//----- nvinfo : EIATTR_CRS_STACK_SIZE
	.align		4
.L_39:
        /*0238*/ 	.byte	0x04, 0x1e
        /*023a*/ 	.short	(.L_41 - .L_40)
.L_40:
        /*023c*/ 	.word	0x00000000


	//----- nvinfo : EIATTR_CBANK_PARAM_SIZE
	.align		4
.L_41:
        /*0240*/ 	.byte	0x03, 0x19
        /*0242*/ 	.short	0x0470


	//----- nvinfo : EIATTR_PARAM_CBANK
	.align		4
        /*0244*/ 	.byte	0x04, 0x0a
        /*0246*/ 	.short	(.L_43 - .L_42)
	.align		4
.L_42:
        /*0248*/ 	.word	index@(.nv.constant0._ZN7cutlass13device_kernelINS_4gemm6kernel13GemmUniversalIN4cute5tupleIJiiiiEEENS1_10collective13CollectiveMmaINS1_34MainloopSm90TmaGmmaWarpSpecializedILi3ENS5_IJNS4_1CILi1EEENSA_ILi8EEESB_EEENS1_35KernelTmaWarpSpecializedCooperativeEEENS5_IJNSA_ILi128EEESG_NSA_ILi64EEEEEENS_6half_tENS5_IJlSB_lEEESJ_NS5_IJSB_llEEENS4_8TiledMMAINS4_8MMA_AtomIJNS4_4SM904GMMA26MMA_64x128x16_F32F16F16_SSILNSP_5MajorE0ELSR_1ELNSP_7ScaleInE1ELSS_1EEEEEENS4_6LayoutINS5_IJNSA_ILi2EEESB_SB_EEENS5_IJSB_NSA_ILi0EEESY_EEEEENS5_IJNS4_10UnderscoreES11_S11_EEEEENS4_23SM90_TMA_LOAD_MULTICASTENS4_14ComposedLayoutINS4_7SwizzleILi3ELi4ELi3EEENS4_18smem_ptr_flag_bitsILi16EEENSV_INS5_IJSC_SH_EEENS5_IJSH_SB_EEEEEEEvNS4_8identityENS4_13SM90_TMA_LOADENS15_IS17_S19_NSV_INS5_IJSH_SC_EEENS5_IJSB_SH_EEEEEEEvS1E_EENS_8epilogue10collective6detail29Sm90TmaWarpSpecializedAdapterINS1M_15DefaultEpilogueISJ_SK_SK_NS1L_6thread17LinearCombinationISJ_Li1EffLNS1Q_9ScaleType4KindE0ELNS_15FloatRoundStyleE2ESJ_EENS1_15EpilogueDefaultEEEEEvvEEEEvNT_6ParamsE)
        /*024c*/ 	.short	0x0210
        /*024e*/ 	.short	0x0470


	//----- nvinfo : EIATTR_SW_WAR
	.align		4
.L_43:
        /*0250*/ 	.byte	0x04, 0x36
        /*0252*/ 	.short	(.L_45 - .L_44)
.L_44:
        /*0254*/ 	.word	0x00000008
.L_45:


//--------------------- .nv.callgraph             --------------------------
	.section	.nv.callgraph,"",@"SHT_CUDA_CALLGRAPH"
	.align	4
	.sectionentsize	8
	.align		4
        /*0000*/ 	.word	0x00000000
	.align		4
        /*0004*/ 	.word	0xffffffff
	.align		4
        /*0008*/ 	.word	index@(_ZN7cutlass13device_kernelINS_4gemm6kernel13GemmUniversalIN4cute5tupleIJiiiiEEENS1_10collective13CollectiveMmaINS1_34MainloopSm90TmaGmmaWarpSpecializedILi3ENS5_IJNS4_1CILi1EEENSA_ILi8EEESB_EEENS1_35KernelTmaWarpSpecializedCooperativeEEENS5_IJNSA_ILi128EEESG_NSA_ILi64EEEEEENS_6half_tENS5_IJlSB_lEEESJ_NS5_IJSB_llEEENS4_8TiledMMAINS4_8MMA_AtomIJNS4_4SM904GMMA26MMA_64x128x16_F32F16F16_SSILNSP_5MajorE0ELSR_1ELNSP_7ScaleInE1ELSS_1EEEEEENS4_6LayoutINS5_IJNSA_ILi2EEESB_SB_EEENS5_IJSB_NSA_ILi0EEESY_EEEEENS5_IJNS4_10UnderscoreES11_S11_EEEEENS4_23SM90_TMA_LOAD_MULTICASTENS4_14ComposedLayoutINS4_7SwizzleILi3ELi4ELi3EEENS4_18smem_ptr_flag_bitsILi16EEENSV_INS5_IJSC_SH_EEENS5_IJSH_SB_EEEEEEEvNS4_8identityENS4_13SM90_TMA_LOADENS15_IS17_S19_NSV_INS5_IJSH_SC_EEENS5_IJSB_SH_EEEEEEEvS1E_EENS_8epilogue10collective6detail29Sm90TmaWarpSpecializedAdapterINS1M_15DefaultEpilogueISJ_SK_SK_NS1L_6thread17LinearCombinationISJ_Li1EffLNS1Q_9ScaleType4KindE0ELNS_15FloatRoundStyleE2ESJ_EENS1_15EpilogueDefaultEEEEEvvEEEEvNT_6ParamsE)
	.align		4
        /*000c*/ 	.word	index@(__assertfail)
	.align		4
        /*0010*/ 	.word	0x00000000
	.align		4
        /*0014*/ 	.word	0xfffffffe
	.align		4
        /*0018*/ 	.word	0x00000000
	.align		4
        /*001c*/ 	.word	0xfffffffd
	.align		4
        /*0020*/ 	.word	0x00000000
	.align		4
        /*0024*/ 	.word	0xfffffffc


//--------------------- .nv.constant4             --------------------------
	.section	.nv.constant4,"a",@progbits
	.align	8
	.align		8
.nv.constant4:
        /*0000*/ 	.dword	__assertfail
	.align		8
        /*0008*/ 	.dword	__unnamed_1
	.align		8
        /*0010*/ 	.dword	_ZN40_INTERNAL_5935dd96_4_k_cu_52c1f2ad_316574cuda3std3__45__cpo5beginE
	.align		8
        /*0018*/ 	.dword	_ZN40_INTERNAL_5935dd96_4_k_cu_52c1f2ad_316574cuda3std3__45__cpo3endE
	.align		8
        /*0020*/ 	.dword	_ZN40_INTERNAL_5935dd96_4_k_cu_52c1f2ad_316574cuda3std3__45__cpo6cbeginE
	.align		8
        /*0028*/ 	.dword	_ZN40_INTERNAL_5935dd96_4_k_cu_52c1f2ad_316574cuda3std3__45__cpo4cendE
	.align		8
        /*0030*/ 	.dword	_ZN40_INTERNAL_5935dd96_4_k_cu_52c1f2ad_316574cuda3std3__442_GLOBAL__N__5935dd96_4_k_cu_52c1f2ad_316576ignoreE
	.align		8
        /*0038*/ 	.dword	_ZN40_INTERNAL_5935dd96_4_k_cu_52c1f2ad_316574cuda3std3__419piecewise_constructE
	.align		8
        /*0040*/ 	.dword	_ZN40_INTERNAL_5935dd96_4_k_cu_52c1f2ad_316574cuda3std3__48in_placeE
	.align		8
        /*0048*/ 	.dword	_ZN40_INTERNAL_5935dd96_4_k_cu_52c1f2ad_316574cuda3std6ranges3__45__cpo4swapE
	.align		8
        /*0050*/ 	.dword	_ZN40_INTERNAL_5935dd96_4_k_cu_52c1f2ad_316574cuda3std6ranges3__45__cpo9iter_moveE
	.align		8
        /*0058*/ 	.dword	_ZN40_INTERNAL_5935dd96_4_k_cu_52c1f2ad_316574cute7productE
	.align		8
        /*0060*/ 	.dword	_ZN40_INTERNAL_5935dd96_4_k_cu_52c1f2ad_316574cute1_E
	.align		8
        /*0068*/ 	.dword	$str$22
	.align		8
        /*0070*/ 	.dword	$str$23


//--------------------- .text._ZN7cutlass13device_kernelINS_4gemm6kernel13GemmUniversalIN4cute5tupleIJiiiiEEENS1_10collective13CollectiveMmaINS1_34MainloopSm90TmaGmmaWarpSpecializedILi3ENS5_IJNS4_1CILi1EEENSA_ILi8EEESB_EEENS1_35KernelTmaWarpSpecializedCooperativeEEENS5_IJNSA_ILi128EEESG_NSA_ILi64EEEEEENS_6half_tENS5_IJlSB_lEEESJ_NS5_IJSB_llEEENS4_8TiledMMAINS4_8MMA_AtomIJNS4_4SM904GMMA26MMA_64x128x16_F32F16F16_SSILNSP_5MajorE0ELSR_1ELNSP_7ScaleInE1ELSS_1EEEEEENS4_6LayoutINS5_IJNSA_ILi2EEESB_SB_EEENS5_IJSB_NSA_ILi0EEESY_EEEEENS5_IJNS4_10UnderscoreES11_S11_EEEEENS4_23SM90_TMA_LOAD_MULTICASTENS4_14ComposedLayoutINS4_7SwizzleILi3ELi4ELi3EEENS4_18smem_ptr_flag_bitsILi16EEENSV_INS5_IJSC_SH_EEENS5_IJSH_SB_EEEEEEEvNS4_8identityENS4_13SM90_TMA_LOADENS15_IS17_S19_NSV_INS5_IJSH_SC_EEENS5_IJSB_SH_EEEEEEEvS1E_EENS_8epilogue10collective6detail29Sm90TmaWarpSpecializedAdapterINS1M_15DefaultEpilogueISJ_SK_SK_NS1L_6thread17LinearCombinationISJ_Li1EffLNS1Q_9ScaleType4KindE0ELNS_15FloatRoundStyleE2ESJ_EENS1_15EpilogueDefaultEEEEEvvEEEEvNT_6ParamsE --------------------------
	.section	.text._ZN7cutlass13device_kernelINS_4gemm6kernel13GemmUniversalIN4cute5tupleIJiiiiEEENS1_10collective13CollectiveMmaINS1_34MainloopSm90TmaGmmaWarpSpecializedILi3ENS5_IJNS4_1CILi1EEENSA_ILi8EEESB_EEENS1_35KernelTmaWarpSpecializedCooperativeEEENS5_IJNSA_ILi128EEESG_NSA_ILi64EEEEEENS_6half_tENS5_IJlSB_lEEESJ_NS5_IJSB_llEEENS4_8TiledMMAINS4_8MMA_AtomIJNS4_4SM904GMMA26MMA_64x128x16_F32F16F16_SSILNSP_5MajorE0ELSR_1ELNSP_7ScaleInE1ELSS_1EEEEEENS4_6LayoutINS5_IJNSA_ILi2EEESB_SB_EEENS5_IJSB_NSA_ILi0EEESY_EEEEENS5_IJNS4_10UnderscoreES11_S11_EEEEENS4_23SM90_TMA_LOAD_MULTICASTENS4_14ComposedLayoutINS4_7SwizzleILi3ELi4ELi3EEENS4_18smem_ptr_flag_bitsILi16EEENSV_INS5_IJSC_SH_EEENS5_IJSH_SB_EEEEEEEvNS4_8identityENS4_13SM90_TMA_LOADENS15_IS17_S19_NSV_INS5_IJSH_SC_EEENS5_IJSB_SH_EEEEEEEvS1E_EENS_8epilogue10collective6detail29Sm90TmaWarpSpecializedAdapterINS1M_15DefaultEpilogueISJ_SK_SK_NS1L_6thread17LinearCombinationISJ_Li1EffLNS1Q_9ScaleType4KindE0ELNS_15FloatRoundStyleE2ESJ_EENS1_15EpilogueDefaultEEEEEvvEEEEvNT_6ParamsE,"ax",@progbits
	.align	128
.text._ZN7cutlass13device_kernelINS_4gemm6kernel13GemmUniversalIN4cute5tupleIJiiiiEEENS1_10collective13CollectiveMmaINS1_34MainloopSm90TmaGmmaWarpSpecializedILi3ENS5_IJNS4_1CILi1EEENSA_ILi8EEESB_EEENS1_35KernelTmaWarpSpecializedCooperativeEEENS5_IJNSA_ILi128EEESG_NSA_ILi64EEEEEENS_6half_tENS5_IJlSB_lEEESJ_NS5_IJSB_llEEENS4_8TiledMMAINS4_8MMA_AtomIJNS4_4SM904GMMA26MMA_64x128x16_F32F16F16_SSILNSP_5MajorE0ELSR_1ELNSP_7ScaleInE1ELSS_1EEEEEENS4_6LayoutINS5_IJNSA_ILi2EEESB_SB_EEENS5_IJSB_NSA_ILi0EEESY_EEEEENS5_IJNS4_10UnderscoreES11_S11_EEEEENS4_23SM90_TMA_LOAD_MULTICASTENS4_14ComposedLayoutINS4_7SwizzleILi3ELi4ELi3EEENS4_18smem_ptr_flag_bitsILi16EEENSV_INS5_IJSC_SH_EEENS5_IJSH_SB_EEEEEEEvNS4_8identityENS4_13SM90_TMA_LOADENS15_IS17_S19_NSV_INS5_IJSH_SC_EEENS5_IJSB_SH_EEEEEEEvS1E_EENS_8epilogue10collective6detail29Sm90TmaWarpSpecializedAdapterINS1M_15DefaultEpilogueISJ_SK_SK_NS1L_6thread17LinearCombinationISJ_Li1EffLNS1Q_9ScaleType4KindE0ELNS_15FloatRoundStyleE2ESJ_EENS1_15EpilogueDefaultEEEEEvvEEEEvNT_6ParamsE:
        .type           _ZN7cutlass13device_kernelINS_4gemm6kernel13GemmUniversalIN4cute5tupleIJiiiiEEENS1_10collective13CollectiveMmaINS1_34MainloopSm90TmaGmmaWarpSpecializedILi3ENS5_IJNS4_1CILi1EEENSA_ILi8EEESB_EEENS1_35KernelTmaWarpSpecializedCooperativeEEENS5_IJNSA_ILi128EEESG_NSA_ILi64EEEEEENS_6half_tENS5_IJlSB_lEEESJ_NS5_IJSB_llEEENS4_8TiledMMAINS4_8MMA_AtomIJNS4_4SM904GMMA26MMA_64x128x16_F32F16F16_SSILNSP_5MajorE0ELSR_1ELNSP_7ScaleInE1ELSS_1EEEEEENS4_6LayoutINS5_IJNSA_ILi2EEESB_SB_EEENS5_IJSB_NSA_ILi0EEESY_EEEEENS5_IJNS4_10UnderscoreES11_S11_EEEEENS4_23SM90_TMA_LOAD_MULTICASTENS4_14ComposedLayoutINS4_7SwizzleILi3ELi4ELi3EEENS4_18smem_ptr_flag_bitsILi16EEENSV_INS5_IJSC_SH_EEENS5_IJSH_SB_EEEEEEEvNS4_8identityENS4_13SM90_TMA_LOADENS15_IS17_S19_NSV_INS5_IJSH_SC_EEENS5_IJSB_SH_EEEEEEEvS1E_EENS_8epilogue10collective6detail29Sm90TmaWarpSpecializedAdapterINS1M_15DefaultEpilogueISJ_SK_SK_NS1L_6thread17LinearCombinationISJ_Li1EffLNS1Q_9ScaleType4KindE0ELNS_15FloatRoundStyleE2ESJ_EENS1_15EpilogueDefaultEEEEEvvEEEEvNT_6ParamsE,@function
        .size           _ZN7cutlass13device_kernelINS_4gemm6kernel13GemmUniversalIN4cute5tupleIJiiiiEEENS1_10collective13CollectiveMmaINS1_34MainloopSm90TmaGmmaWarpSpecializedILi3ENS5_IJNS4_1CILi1EEENSA_ILi8EEESB_EEENS1_35KernelTmaWarpSpecializedCooperativeEEENS5_IJNSA_ILi128EEESG_NSA_ILi64EEEEEENS_6half_tENS5_IJlSB_lEEESJ_NS5_IJSB_llEEENS4_8TiledMMAINS4_8MMA_AtomIJNS4_4SM904GMMA26MMA_64x128x16_F32F16F16_SSILNSP_5MajorE0ELSR_1ELNSP_7ScaleInE1ELSS_1EEEEEENS4_6LayoutINS5_IJNSA_ILi2EEESB_SB_EEENS5_IJSB_NSA_ILi0EEESY_EEEEENS5_IJNS4_10UnderscoreES11_S11_EEEEENS4_23SM90_TMA_LOAD_MULTICASTENS4_14ComposedLayoutINS4_7SwizzleILi3ELi4ELi3EEENS4_18smem_ptr_flag_bitsILi16EEENSV_INS5_IJSC_SH_EEENS5_IJSH_SB_EEEEEEEvNS4_8identityENS4_13SM90_TMA_LOADENS15_IS17_S19_NSV_INS5_IJSH_SC_EEENS5_IJSB_SH_EEEEEEEvS1E_EENS_8epilogue10collective6detail29Sm90TmaWarpSpecializedAdapterINS1M_15DefaultEpilogueISJ_SK_SK_NS1L_6thread17LinearCombinationISJ_Li1EffLNS1Q_9ScaleType4KindE0ELNS_15FloatRoundStyleE2ESJ_EENS1_15EpilogueDefaultEEEEEvvEEEEvNT_6ParamsE,(.L_x_195 - _ZN7cutlass13device_kernelINS_4gemm6kernel13GemmUniversalIN4cute5tupleIJiiiiEEENS1_10collective13CollectiveMmaINS1_34MainloopSm90TmaGmmaWarpSpecializedILi3ENS5_IJNS4_1CILi1EEENSA_ILi8EEESB_EEENS1_35KernelTmaWarpSpecializedCooperativeEEENS5_IJNSA_ILi128EEESG_NSA_ILi64EEEEEENS_6half_tENS5_IJlSB_lEEESJ_NS5_IJSB_llEEENS4_8TiledMMAINS4_8MMA_AtomIJNS4_4SM904GMMA26MMA_64x128x16_F32F16F16_SSILNSP_5MajorE0ELSR_1ELNSP_7ScaleInE1ELSS_1EEEEEENS4_6LayoutINS5_IJNSA_ILi2EEESB_SB_EEENS5_IJSB_NSA_ILi0EEESY_EEEEENS5_IJNS4_10UnderscoreES11_S11_EEEEENS4_23SM90_TMA_LOAD_MULTICASTENS4_14ComposedLayoutINS4_7SwizzleILi3ELi4ELi3EEENS4_18smem_ptr_flag_bitsILi16EEENSV_INS5_IJSC_SH_EEENS5_IJSH_SB_EEEEEEEvNS4_8identityENS4_13SM90_TMA_LOADENS15_IS17_S19_NSV_INS5_IJSH_SC_EEENS5_IJSB_SH_EEEEEEEvS1E_EENS_8epilogue10collective6detail29Sm90TmaWarpSpecializedAdapterINS1M_15DefaultEpilogueISJ_SK_SK_NS1L_6thread17LinearCombinationISJ_Li1EffLNS1Q_9ScaleType4KindE0ELNS_15FloatRoundStyleE2ESJ_EENS1_15EpilogueDefaultEEEEEvvEEEEvNT_6ParamsE)
        .other          _ZN7cutlass13device_kernelINS_4gemm6kernel13GemmUniversalIN4cute5tupleIJiiiiEEENS1_10collective13CollectiveMmaINS1_34MainloopSm90TmaGmmaWarpSpecializedILi3ENS5_IJNS4_1CILi1EEENSA_ILi8EEESB_EEENS1_35KernelTmaWarpSpecializedCooperativeEEENS5_IJNSA_ILi128EEESG_NSA_ILi64EEEEEENS_6half_tENS5_IJlSB_lEEESJ_NS5_IJSB_llEEENS4_8TiledMMAINS4_8MMA_AtomIJNS4_4SM904GMMA26MMA_64x128x16_F32F16F16_SSILNSP_5MajorE0ELSR_1ELNSP_7ScaleInE1ELSS_1EEEEEENS4_6LayoutINS5_IJNSA_ILi2EEESB_SB_EEENS5_IJSB_NSA_ILi0EEESY_EEEEENS5_IJNS4_10UnderscoreES11_S11_EEEEENS4_23SM90_TMA_LOAD_MULTICASTENS4_14ComposedLayoutINS4_7SwizzleILi3ELi4ELi3EEENS4_18smem_ptr_flag_bitsILi16EEENSV_INS5_IJSC_SH_EEENS5_IJSH_SB_EEEEEEEvNS4_8identityENS4_13SM90_TMA_LOADENS15_IS17_S19_NSV_INS5_IJSH_SC_EEENS5_IJSB_SH_EEEEEEEvS1E_EENS_8epilogue10collective6detail29Sm90TmaWarpSpecializedAdapterINS1M_15DefaultEpilogueISJ_SK_SK_NS1L_6thread17LinearCombinationISJ_Li1EffLNS1Q_9ScaleType4KindE0ELNS_15FloatRoundStyleE2ESJ_EENS1_15EpilogueDefaultEEEEEvvEEEEvNT_6ParamsE,@"STO_CUDA_ENTRY STV_DEFAULT"
_ZN7cutlass13device_kernelINS_4gemm6kernel13GemmUniversalIN4cute5tupleIJiiiiEEENS1_10collective13CollectiveMmaINS1_34MainloopSm90TmaGmmaWarpSpecializedILi3ENS5_IJNS4_1CILi1EEENSA_ILi8EEESB_EEENS1_35KernelTmaWarpSpecializedCooperativeEEENS5_IJNSA_ILi128EEESG_NSA_ILi64EEEEEENS_6half_tENS5_IJlSB_lEEESJ_NS5_IJSB_llEEENS4_8TiledMMAINS4_8MMA_AtomIJNS4_4SM904GMMA26MMA_64x128x16_F32F16F16_SSILNSP_5MajorE0ELSR_1ELNSP_7ScaleInE1ELSS_1EEEEEENS4_6LayoutINS5_IJNSA_ILi2EEESB_SB_EEENS5_IJSB_NSA_ILi0EEESY_EEEEENS5_IJNS4_10UnderscoreES11_S11_EEEEENS4_23SM90_TMA_LOAD_MULTICASTENS4_14ComposedLayoutINS4_7SwizzleILi3ELi4ELi3EEENS4_18smem_ptr_flag_bitsILi16EEENSV_INS5_IJSC_SH_EEENS5_IJSH_SB_EEEEEEEvNS4_8identityENS4_13SM90_TMA_LOADENS15_IS17_S19_NSV_INS5_IJSH_SC_EEENS5_IJSB_SH_EEEEEEEvS1E_EENS_8epilogue10collective6detail29Sm90TmaWarpSpecializedAdapterINS1M_15DefaultEpilogueISJ_SK_SK_NS1L_6thread17LinearCombinationISJ_Li1EffLNS1Q_9ScaleType4KindE0ELNS_15FloatRoundStyleE2ESJ_EENS1_15EpilogueDefaultEEEEEvvEEEEvNT_6ParamsE:
[----:B------:R-:W0:Y:S01]  /*0000*/  LDC R1, c[0x0][0x28] ;  /* 0x00000a00ff017b82 */ /* 0x000e220000000800 */
[----:B------:R-:W1:Y:S01]  /*0010*/  S2R R94, SR_TID.X ;  /* 0x00000000005e7919 */ /* 0x000e620000002100 */
[----:B------:R-:W-:Y:S01]  /*0020*/  ELECT P0, URZ, PT ;  /* 0x00000000003f782f */ /* 0x000fe20003800000 */
[----:B------:R-:W-:Y:S01]  /*0030*/  BSSY B0, `(.L_x_0) ;  /* 0x000000f000007945 */ /* 0x000fe20003800000 */
[--C-:B-1----:R-:W-:Y:S02]  /*0040*/  SHF.R.U32.HI R0, RZ, 0x5, R94.reuse ;  /* 0x00000005ff007819 */ /* 0x102fe4000001165e */
[----:B------:R-:W-:-:S03]  /*0050*/  SHF.R.U32.HI R6, RZ, 0x7, R94 ;  /* 0x00000007ff067819 */ /* 0x000fc6000001165e */
[----:B------:R-:W1:Y:S04]  /*0060*/  SHFL.IDX PT, R3, R0, RZ, 0x1f ;  /* 0x00001fff00037589 */ /* 0x000e6800000e0000 */
[----:B------:R2:W3:Y:S01]  /*0070*/  SHFL.IDX PT, R2, R6, RZ, 0x1f ;  /* 0x00001fff06027589 */ /* 0x0004e200000e0000 */
[----:B-1----:R-:W-:-:S13]  /*0080*/  ISETP.NE.OR P0, PT, R3, RZ, !P0 ;  /* 0x000000ff0300720c */ /* 0x002fda0004705670 */
[----:B0-23--:R-:W-:Y:S05]  /*0090*/  @P0 BRA `(.L_x_1) ;  /* 0x0000000000200947 */ /* 0x00dfea0003800000 */
[----:B------:R-:W-:Y:S02]  /*00a0*/  ULDC.64 UR4, c[0x0][0x198] ;  /* 0x0000660000047ab9 */ /* 0x000fe40000000a00 */
[----:B------:R-:W-:Y:S02]  /*00b0*/  UIADD3 UR6, UP0, UR4, 0xf0, URZ ;  /* 0x000000f004067890 */ /* 0x000fe4000ff1e03f */
[----:B------:R-:W-:Y:S02]  /*00c0*/  UIADD3 UR4, UP1, UR4, 0x1f0, URZ ;  /* 0x000001f004047890 */ /* 0x000fe4000ff3e03f */
[----:B------:R-:W-:Y:S02]  /*00d0*/  UIADD3.X UR7, URZ, UR5, URZ, UP0, !UPT ;  /* 0x000000053f077290 */ /* 0x000fe400087fe43f */
[----:B------:R-:W-:-:S07]  /*00e0*/  UIADD3.X UR5, URZ, UR5, URZ, UP1, !UPT ;  /* 0x000000053f057290 */ /* 0x000fce0008ffe43f */
[----:B------:R0:W-:Y:S02]  /*00f0*/  UTMACCTL.PF [UR6] ;  /* 0x00000000060079b9 */ /* 0x0001e40008040000 */
[----:B------:R0:W-:Y:S02]  /*0100*/  UTMACCTL.PF [UR4] ;  /* 0x00000000040079b9 */ /* 0x0001e40008040000 */
[----:B0-----:R-:W-:Y:S01]  /*0110*/  NOP ;  /* 0x0000000000007918 */ /* 0x001fe20000000000 */
.L_x_1:
[----:B------:R-:W-:Y:S05]  /*0120*/  BSYNC B0 ;  /* 0x0000000000007941 */ /* 0x000fea0003800000 */
.L_x_0:
[----:B------:R-:W0:Y:S02]  /*0130*/  SHFL.IDX PT, R5, R0, RZ, 0x1f ;  /* 0x00001fff00057589 */ /* 0x000e2400000e0000 */
[----:B0-----:R-:W-:-:S13]  /*0140*/  ISETP.NE.AND P0, PT, R5, RZ, PT ;  /* 0x000000ff0500720c */ /* 0x001fda0003f05270 */
[----:B------:R-:W-:Y:S05]  /*0150*/  @P0 BRA `(.L_x_2) ;  /* 0x0000000000500947 */ /* 0x000fea0003800000 */
[----:B------:R-:W0:Y:S01]  /*0160*/  S2UR UR8, SR_CgaCtaId ;  /* 0x00000000000879c3 */ /* 0x000e220000008800 */
[----:B------:R-:W-:Y:S01]  /*0170*/  UMOV UR4, 0x400 ;  /* 0x0000040000047882 */ /* 0x000fe20000000000 */
[----:B------:R-:W-:Y:S01]  /*0180*/  UMOV UR5, 0x1 ;  /* 0x0000000100057882 */ /* 0x000fe20000000000 */
[----:B------:R-:W-:Y:S01]  /*0190*/  UMOV UR6, 0x10 ;  /* 0x0000001000067882 */ /* 0x000fe20000000000 */
[----:B------:R-:W-:Y:S01]  /*01a0*/  ELECT P0, URZ, PT ;  /* 0x00000000003f782f */ /* 0x000fe20003800000 */
[----:B------:R-:W-:-:S04]  /*01b0*/  UIADD3 UR6, -UR6, 0x100000, URZ ;  /* 0x0010000006067890 */ /* 0x000fc8000fffe13f */
[----:B------:R-:W-:Y:S02]  /*01c0*/  USHF.L.U32 UR7, UR6, 0xb, URZ ;  /* 0x0000000b06077899 */ /* 0x000fe4000800063f */
[----:B------:R-:W-:Y:S02]  /*01d0*/  USHF.L.U32 UR6, UR6, 0x1, URZ ;  /* 0x0000000106067899 */ /* 0x000fe4000800063f */
[----:B0-----:R-:W-:Y:S02]  /*01e0*/  ULEA UR8, UR8, UR4, 0x18 ;  /* 0x0000000408087291 */ /* 0x001fe4000f8ec03f */
[----:B------:R-:W-:-:S04]  /*01f0*/  UIADD3 UR4, -UR5, 0x100000, URZ ;  /* 0x0010000005047890 */ /* 0x000fc8000fffe13f */
[----:B------:R-:W-:Y:S02]  /*0200*/  USHF.L.U32 UR5, UR4, 0xb, URZ ;  /* 0x0000000b04057899 */ /* 0x000fe4000800063f */
[----:B------:R-:W-:Y:S01]  /*0210*/  USHF.L.U32 UR4, UR4, 0x1, URZ ;  /* 0x0000000104047899 */ /* 0x000fe2000800063f */
[----:B------:R-:W0:Y:S11]  /*0220*/  FENCE.VIEW.ASYNC.S ;  /* 0x00000000000073c6 */ /* 0x000e360000000000 */
[----:B0-----:R0:W1:Y:S01]  /*0230*/  SYNCS.EXCH.64 URZ, [UR8], UR4 ;  /* 0x00000004083f75b2 */ /* 0x0010620008000100 */
[----:B------:R0:W2:Y:S01]  /*0240*/  SYNCS.EXCH.64 URZ, [UR8+0x18], UR6 ;  /* 0x00001806083f75b2 */ /* 0x0000a20008000100 */
[----:B------:R0:W3:Y:S01]  /*0250*/  SYNCS.EXCH.64 URZ, [UR8+0x8], UR4 ;  /* 0x00000804083f75b2 */ /* 0x0000e20008000100 */
[----:B------:R0:W4:Y:S01]  /*0260*/  SYNCS.EXCH.64 URZ, [UR8+0x20], UR6 ;  /* 0x00002006083f75b2 */ /* 0x0001220008000100 */
[----:B------:R0:W0:Y:S01]  /*0270*/  SYNCS.EXCH.64 URZ, [UR8+0x10], UR4 ;  /* 0x00001004083f75b2 */ /* 0x0000220008000100 */
[----:B------:R0:W0:Y:S01]  /*0280*/  SYNCS.EXCH.64 URZ, [UR8+0x28], UR6 ;  /* 0x00002806083f75b2 */ /* 0x0000220008000100 */
[----:B------:R-:W-:Y:S01]  /*0290*/  NOP ;  /* 0x0000000000007918 */ /* 0x000fe20000000000 */
.L_x_2:
[----:B------:R-:W-:Y:S01]  /*02a0*/  SHF.R.S32.HI R7, RZ, 0x1f, R94 ;  /* 0x0000001fff077819 */ /* 0x000fe2000001145e */
[----:B------:R-:W5:Y:S01]  /*02b0*/  SHFL.IDX PT, R0, R0, RZ, 0x1f ;  /* 0x00001fff00007589 */ /* 0x000f6200000e0000 */
[----:B0-----:R-:W0:Y:S01]  /*02c0*/  S2UR UR8, SR_CTAID.X ;  /* 0x00000000000879c3 */ /* 0x001e220000002500 */
[----:B------:R-:W-:Y:S02]  /*02d0*/  ELECT P0, URZ, PT ;  /* 0x00000000003f782f */ /* 0x000fe40003800000 */
[----:B------:R-:W-:Y:S01]  /*02e0*/  LEA.HI R7, R7, R94, RZ, 0x7 ;  /* 0x0000005e07077211 */ /* 0x000fe200078f38ff */
[----:B------:R-:W1:Y:S01]  /*02f0*/  S2R R4, SR_CTAID.Y ;  /* 0x0000000000047919 */ /* 0x000e620000002600 */
[----:B------:R-:W-:Y:S01]  /*0300*/  ULDC UR4, c[0x0][0x154] ;  /* 0x0000550000047ab9 */ /* 0x000fe20000000800 */
[----:B------:R-:W-:Y:S01]  /*0310*/  NOP ;  /* 0x0000000000007918 */ /* 0x000fe20000000000 */
[----:B------:R-:W-:Y:S01]  /*0320*/  LOP3.LUT R7, R7, 0xffffff80, RZ, 0xc0, !PT ;  /* 0xffffff8007077812 */ /* 0x000fe200078ec0ff */
[----:B------:R-:W-:Y:S01]  /*0330*/  NOP ;  /* 0x0000000000007918 */ /* 0x000fe20000000000 */
[----:B------:R-:W2:Y:S03]  /*0340*/  LDC R14, c[0x0][0x140] ;  /* 0x00005000ff0e7b82 */ /* 0x000ea60000000800 */
[----:B------:R-:W-:-:S05]  /*0350*/  IMAD.IADD R7, R94, 0x1, -R7 ;  /* 0x000000015e077824 */ /* 0x000fca00078e0a07 */
[----:B------:R-:W-:Y:S01]  /*0360*/  SHF.R.S32.HI R8, RZ, 0x1f, R7 ;  /* 0x0000001fff087819 */ /* 0x000fe20000011407 */
[----:B------:R-:W3:Y:S01]  /*0370*/  LDC R12, c[0x0][0x144] ;  /* 0x00005100ff0c7b82 */ /* 0x000ee20000000800 */
[----:B------:R-:W-:Y:S02]  /*0380*/  LOP3.LUT P2, RZ, R7, 0x7, RZ, 0xc0, !PT ;  /* 0x0000000707ff7812 */ /* 0x000fe4000784c0ff */
[----:B------:R-:W-:Y:S02]  /*0390*/  LEA.HI R8, R8, R7, RZ, 0x3 ;  /* 0x0000000708087211 */ /* 0x000fe400078f18ff */
[----:B-----5:R-:W-:Y:S02]  /*03a0*/  ISETP.NE.OR P0, PT, R0, RZ, !P0 ;  /* 0x000000ff0000720c */ /* 0x020fe40004705670 */
[--C-:B------:R-:W-:Y:S02]  /*03b0*/  SHF.R.S32.HI R0, RZ, 0x3, R8.reuse ;  /* 0x00000003ff007819 */ /* 0x100fe40000011408 */
[----:B------:R-:W-:-:S02]  /*03c0*/  SHF.R.S32.HI R9, RZ, 0x1f, R8 ;  /* 0x0000001fff097819 */ /* 0x000fc40000011408 */
[----:B------:R-:W-:Y:S02]  /*03d0*/  SHF.R.S32.HI R8, RZ, 0x1f, R5 ;  /* 0x0000001fff087819 */ /* 0x000fe40000011405 */
[----:B------:R-:W-:Y:S02]  /*03e0*/  LEA.HI R9, R9, R0, RZ, 0x2 ;  /* 0x0000000009097211 */ /* 0x000fe400078f10ff */
[----:B------:R-:W-:Y:S02]  /*03f0*/  LEA.HI R8, R8, R5, RZ, 0x2 ;  /* 0x0000000508087211 */ /* 0x000fe400078f10ff */
[----:B-1----:R-:W-:Y:S01]  /*0400*/  I2FP.F32.U32 R11, R4 ;  /* 0x00000004000b7245 */ /* 0x002fe20000201000 */
[----:B------:R-:W-:Y:S01]  /*0410*/  VOTEU.ALL UP0, P0 ;  /* 0x00000000003f7886 */ /* 0x000fe20000000000 */
[----:B------:R-:W-:Y:S01]  /*0420*/  LOP3.LUT R10, R8, 0x3ffffffc, RZ, 0xc0, !PT ;  /* 0x3ffffffc080a7812 */ /* 0x000fe200078ec0ff */
[----:B------:R-:W-:Y:S01]  /*0430*/  VOTEU.ALL UP1, P0 ;  /* 0x00000000003f7886 */ /* 0x000fe20000020000 */
[----:B------:R-:W-:Y:S01]  /*0440*/  LOP3.LUT R9, R9, 0xfffffffc, RZ, 0xc0, !PT ;  /* 0xfffffffc09097812 */ /* 0x000fe200078ec0ff */
[----:B------:R-:W-:Y:S01]  /*0450*/  FMUL R13, R11, UR4 ;  /* 0x000000040b0d7c20 */ /* 0x000fe20008400000 */
[----:B------:R-:W1:Y:S01]  /*0460*/  @!UP0 S2UR UR7, SR_CgaCtaId ;  /* 0x00000000000789c3 */ /* 0x000e620000008800 */
[----:B------:R-:W-:Y:S01]  /*0470*/  IMAD.IADD R11, R5, 0x1, -R10 ;  /* 0x00000001050b7824 */ /* 0x000fe200078e0a0a */
[----:B0-----:R-:W-:Y:S01]  /*0480*/  I2FP.F32.U32 R10, UR8 ;  /* 0x00000008000a7c45 */ /* 0x001fe20008201000 */
[----:B------:R-:W-:Y:S01]  /*0490*/  IMAD.IADD R8, R0, 0x1, -R9 ;  /* 0x0000000100087824 */ /* 0x000fe200078e0a09 */
[----:B------:R-:W-:Y:S01]  /*04a0*/  ULDC UR4, c[0x0][0x150] ;  /* 0x0000540000047ab9 */ /* 0x000fe20000000800 */
[----:B------:R-:W0:Y:S01]  /*04b0*/  F2I.U32.TRUNC.NTZ R13, R13 ;  /* 0x0000000d000d7305 */ /* 0x000e22000020f000 */
[----:B------:R-:W-:Y:S01]  /*04c0*/  SHF.R.S32.HI R0, RZ, 0x1f, R3 ;  /* 0x0000001fff007819 */ /* 0x000fe20000011403 */
[----:B------:R-:W-:Y:S01]  /*04d0*/  FMUL R10, R10, UR4 ;  /* 0x000000040a0a7c20 */ /* 0x000fe20008400000 */
[----:B------:R-:W5:Y:S01]  /*04e0*/  LDC R9, c[0x0][0x148] ;  /* 0x00005200ff097b82 */ /* 0x000f620000000800 */
[----:B------:R-:W-:Y:S01]  /*04f0*/  IMAD R8, R11, 0x4, R8 ;  /* 0x000000040b087824 */ /* 0x000fe200078e0208 */
[----:B------:R-:W-:Y:S01]  /*0500*/  LEA.HI R0, R0, R3, RZ, 0x2 ;  /* 0x0000000300007211 */ /* 0x000fe200078f10ff */
[----:B------:R-:W-:Y:S01]  /*0510*/  UMOV UR4, 0x20 ;  /* 0x0000002000047882 */ /* 0x000fe20000000000 */
[----:B------:R-:W-:Y:S01]  /*0520*/  @!UP0 UMOV UR6, 0x400 ;  /* 0x0000040000068882 */ /* 0x000fe20000000000 */
[----:B------:R-:W4:Y:S01]  /*0530*/  F2I.U32.TRUNC.NTZ R10, R10 ;  /* 0x0000000a000a7305 */ /* 0x000f22000020f000 */
[----:B------:R-:W-:Y:S01]  /*0540*/  LOP3.LUT R0, R0, 0xfffffffc, RZ, 0xc0, !PT ;  /* 0xfffffffc00007812 */ /* 0x000fe200078ec0ff */
[----:B------:R-:W-:Y:S01]  /*0550*/  IMAD.SHL.U32 R19, R8, 0x4, RZ ;  /* 0x0000000408137824 */ /* 0x000fe200078e00ff */
[----:B------:R-:W-:-:S04]  /*0560*/  @!UP0 UIADD3 UR4, -UR4, 0x100000, URZ ;  /* 0x0010000004048890 */ /* 0x000fc8000fffe13f */
[----:B------:R-:W-:Y:S02]  /*0570*/  @!UP0 USHF.L.U32 UR5, UR4, 0xb, URZ ;  /* 0x0000000b04058899 */ /* 0x000fe4000800063f */
[----:B------:R-:W-:Y:S01]  /*0580*/  @!UP0 USHF.L.U32 UR4, UR4, 0x1, URZ ;  /* 0x0000000104048899 */ /* 0x000fe2000800063f */
[----:B--2---:R-:W-:Y:S01]  /*0590*/  ISETP.EQ.U32.AND P3, PT, R14, 0x1, PT ;  /* 0x000000010e00780c */ /* 0x004fe20003f62070 */
[----:B------:R-:W-:Y:S01]  /*05a0*/  IMAD.IADD R3, R3, 0x1, -R0 ;  /* 0x0000000103037824 */ /* 0x000fe200078e0a00 */
[----:B------:R-:W-:Y:S01]  /*05b0*/  LOP3.LUT R19, R8, 0xc, R19, 0x78, !PT ;  /* 0x0000000c08137812 */ /* 0x000fe200078e7813 */
[----:B0-----:R-:W-:Y:S02]  /*05c0*/  IMAD.MOV R20, RZ, RZ, -R13 ;  /* 0x000000ffff147224 */ /* 0x001fe400078e0a0d */
[----:B------:R-:W-:Y:S01]  /*05d0*/  VIADD R8, R2, 0xffffffff ;  /* 0xffffffff02087836 */ /* 0x000fe20000000000 */
[----:B-1----:R-:W-:Y:S01]  /*05e0*/  @!UP0 ULEA UR6, UR7, UR6, 0x18 ;  /* 0x0000000607068291 */ /* 0x002fe2000f8ec03f */
[----:B------:R-:W-:Y:S01]  /*05f0*/  ISETP.NE.AND P1, PT, R3, 0x3, PT ;  /* 0x000000030300780c */ /* 0x000fe20003f25270 */
[----:B------:R-:W-:Y:S01]  /*0600*/  VOTEU.ALL UP0, P0 ;  /* 0x00000000003f7886 */ /* 0x000fe20000000000 */
[----:B------:R-:W-:Y:S01]  /*0610*/  ISETP.LT.U32.AND P0, PT, R19, 0x8, !P2 ;  /* 0x000000081300780c */ /* 0x000fe20005701070 */
[----:B----4-:R-:W-:Y:S01]  /*0620*/  IMAD.MOV R7, RZ, RZ, -R10 ;  /* 0x000000ffff077224 */ /* 0x010fe200078e0a0a */
[----:B------:R-:W-:-:S02]  /*0630*/  ISETP.EQ.OR P1, PT, R3, RZ, !P1 ;  /* 0x000000ff0300720c */ /* 0x000fc40004f22670 */
[----:B------:R-:W-:Y:S01]  /*0640*/  ISETP.GE.U32.AND P5, PT, R8, 0x2, PT ;  /* 0x000000020800780c */ /* 0x000fe20003fa6070 */
[----:B-----5:R-:W-:Y:S01]  /*0650*/  IMAD R0, R9, R20, R4 ;  /* 0x0000001409007224 */ /* 0x020fe200078e0204 */
[----:B------:R-:W-:Y:S01]  /*0660*/  ISETP.EQ.AND P1, PT, R2, RZ, P1 ;  /* 0x000000ff0200720c */ /* 0x000fe20000f22270 */
[----:B---3--:R-:W-:Y:S01]  /*0670*/  IMAD R7, R12, R7, UR8 ;  /* 0x000000080c077e24 */ /* 0x008fe2000f8e0207 */
[----:B------:R-:W-:Y:S01]  /*0680*/  ISETP.NE.AND P2, PT, R2, RZ, PT ;  /* 0x000000ff0200720c */ /* 0x000fe20003f45270 */
[----:B------:R-:W0:Y:S02]  /*0690*/  FENCE.VIEW.ASYNC.S ;  /* 0x00000000000073c6 */ /* 0x000e240000000000 */
[----:B0-----:R0:W1:Y:S01]  /*06a0*/  @!UP0 SYNCS.EXCH.64 URZ, [UR6+0x40], UR4 ;  /* 0x00004004063f85b2 */ /* 0x0010620008000100 */
[----:B------:R-:W-:Y:S02]  /*06b0*/  ISETP.NE.AND P4, PT, R0, R19, PT ;  /* 0x000000130000720c */ /* 0x000fe40003f85270 */
[----:B------:R-:W-:-:S02]  /*06c0*/  SEL R18, RZ, 0x1, !P1 ;  /* 0x00000001ff127807 */ /* 0x000fc40004800000 */
[----:B------:R-:W-:Y:S02]  /*06d0*/  ISETP.EQ.OR P4, PT, R7, RZ, !P4 ;  /* 0x000000ff0700720c */ /* 0x000fe40006782670 */
[----:B------:R-:W-:Y:S02]  /*06e0*/  LOP3.LUT R0, R94, 0x7f, RZ, 0xc0, !PT ;  /* 0x0000007f5e007812 */ /* 0x000fe400078ec0ff */
[----:B------:R-:W-:Y:S02]  /*06f0*/  PLOP3.LUT P0, PT, P0, P4, PT, 0x80, 0x0 ;  /* 0x000000000000781c */ /* 0x000fe40000709070 */
[----:B------:R-:W-:Y:S02]  /*0700*/  SEL R18, R18, 0x2, P5 ;  /* 0x0000000212127807 */ /* 0x000fe40002800000 */
[----:B------:R-:W-:Y:S01]  /*0710*/  P2R R102, PR, RZ, 0x1 ;  /* 0x00000001ff667803 */ /* 0x000fe20000000000 */
[----:B------:R0:W2:Y:S01]  /*0720*/  @!UP1 SYNCS.EXCH.64 URZ, [UR6+0x48], UR4 ;  /* 0x00004804063f95b2 */ /* 0x0000a20008000100 */
[----:B------:R-:W-:Y:S01]  /*0730*/  NOP ;  /* 0x0000000000007918 */ /* 0x000fe20000000000 */
[----:B------:R-:W-:Y:S06]  /*0740*/  @!P3 BRA `(.L_x_3) ;  /* 0x000000000008b947 */ /* 0x000fec0003800000 */
[----:B-12---:R-:W-:Y:S01]  /*0750*/  UCGABAR_ARV ;  /* 0x00000000000079c7 */ /* 0x006fe20008000000 */
[----:B------:R-:W-:Y:S05]  /*0760*/  BRA `(.L_x_4) ;  /* 0x0000000000047947 */ /* 0x000fea0003800000 */
.L_x_3:
[----:B-12---:R-:W-:Y:S01]  /*0770*/  NOP ;  /* 0x0000000000007918 */ /* 0x006fe20000000000 */
.L_x_4:
[----:B------:R-:W1:Y:S01]  /*0780*/  LDC R2, c[0x0][0x65c] ;  /* 0x00019700ff027b82 */ /* 0x000e620000000800 */
[----:B------:R-:W-:Y:S02]  /*0790*/  IMAD.U32 R10, RZ, RZ, UR8 ;  /* 0x00000008ff0a7e24 */ /* 0x000fe4000f8e00ff */
[----:B------:R-:W-:Y:S01]  /*07a0*/  IMAD.MOV.U32 R11, RZ, RZ, RZ ;  /* 0x000000ffff0b7224 */ /* 0x000fe200078e00ff */
[----:B-1----:R-:W-:-:S04]  /*07b0*/  ISETP.NE.AND P1, PT, R2, 0x1, PT ;  /* 0x000000010200780c */ /* 0x002fc80003f25270 */
[----:B------:R-:W-:-:S09]  /*07c0*/  P2R R5, PR, RZ, 0x2 ;  /* 0x00000002ff057803 */ /* 0x000fd20000000000 */
[----:B------:R-:W1:Y:S01]  /*07d0*/  @P1 LDC R17, c[0x0][0x10] ;  /* 0x00000400ff111b82 */ /* 0x000e620000000800 */
[----:B------:R-:W-:Y:S02]  /*07e0*/  @P1 IMAD.MOV.U32 R5, RZ, RZ, RZ ;  /* 0x000000ffff051224 */ /* 0x000fe400078e00ff */
[----:B------:R-:W-:-:S05]  /*07f0*/  @P1 IMAD.MOV.U32 R15, RZ, RZ, RZ ;  /* 0x000000ffff0f1224 */ /* 0x000fca00078e00ff */
[----:B------:R-:W2:Y:S01]  /*0800*/  @!P1 LDC R13, c[0x0][0xc] ;  /* 0x00000300ff0d9b82 */ /* 0x000ea20000000800 */
[----:B0-----:R-:W-:Y:S01]  /*0810*/  ULDC UR4, c[0x0][0xc] ;  /* 0x0000030000047ab9 */ /* 0x001fe20000000800 */
[----:B------:R-:W-:Y:S01]  /*0820*/  ULDC UR5, c[0x0][0x10] ;  /* 0x0000040000057ab9 */ /* 0x000fe20000000800 */
[----:B------:R-:W-:Y:S01]  /*0830*/  ULDC UR6, c[0x0][0x14] ;  /* 0x0000050000067ab9 */ /* 0x000fe20000000800 */
[----:B------:R-:W-:-:S04]  /*0840*/  UIMAD.WIDE.U32 UR4, UR4, UR5, URZ ;  /* 0x00000005040472a5 */ /* 0x000fc8000f8e003f */
[----:B------:R-:W-:Y:S02]  /*0850*/  UIMAD.WIDE.U32 UR36, UR4, UR6, URZ ;  /* 0x00000006042472a5 */ /* 0x000fe4000f8e003f */
[----:B------:R-:W-:-:S04]  /*0860*/  UIMAD UR42, UR5, UR6, URZ ;  /* 0x00000006052a72a4 */ /* 0x000fc8000f8e023f */
[----:B------:R-:W-:Y:S01]  /*0870*/  UIADD3 UR42, UR37, UR42, URZ ;  /* 0x0000002a252a7290 */ /* 0x000fe2000fffe03f */
[----:B-1----:R-:W-:-:S04]  /*0880*/  @P1 IMAD.WIDE.U32 R16, R17, UR8, R4 ;  /* 0x0000000811101c25 */ /* 0x002fc8000f8e0004 */
[----:B------:R-:W-:Y:S02]  /*0890*/  @P1 IMAD.IADD R17, R17, 0x1, R15 ;  /* 0x0000000111111824 */ /* 0x000fe400078e020f */
[----:B--2---:R-:W-:-:S04]  /*08a0*/  @!P1 IMAD.WIDE.U32 R10, R4, R13, R10 ;  /* 0x0000000d040a9225 */ /* 0x004fc800078e000a */
[----:B------:R-:W-:Y:S02]  /*08b0*/  @!P1 IMAD.MOV.U32 R16, RZ, RZ, R10 ;  /* 0x000000ffff109224 */ /* 0x000fe400078e000a */
[----:B------:R-:W-:Y:S01]  /*08c0*/  @!P1 IMAD.MOV.U32 R17, RZ, RZ, R11 ;  /* 0x000000ffff119224 */ /* 0x000fe200078e000b */
[----:B------:R-:W-:Y:S06]  /*08d0*/  @!P3 BRA `(.L_x_5) ;  /* 0x00000000000cb947 */ /* 0x000fec0003800000 */
[----:B------:R-:W-:Y:S01]  /*08e0*/  UCGABAR_WAIT ;  /* 0x0000000000007dc7 */ /* 0x000fe20008000000 */
[----:B------:R-:W-:Y:S01]  /*08f0*/  CCTL.IVALL ;  /* 0x00000000ff00798f */ /* 0x000fe20002000000 */
[----:B------:R-:W-:Y:S05]  /*0900*/  BRA `(.L_x_6) ;  /* 0x0000000000047947 */ /* 0x000fea0003800000 */
.L_x_5:
[----:B------:R-:W-:Y:S06]  /*0910*/  BAR.SYNC.DEFER_BLOCKING 0x0 ;  /* 0x0000000000007b1d */ /* 0x000fec0000010000 */
.L_x_6:
[----:B------:R-:W-:Y:S05]  /*0920*/  @!P2 BRA `(.L_x_7) ;  /* 0x0000005c0090a947 */ /* 0x000fea0003800000 */
[----:B------:R-:W-:-:S13]  /*0930*/  ISETP.GT.U32.AND P0, PT, R8, 0x1, PT ;  /* 0x000000010800780c */ /* 0x000fda0003f04070 */
[----:B------:R-:W-:Y:S05]  /*0940*/  @P0 EXIT ;  /* 0x000000000000094d */ /* 0x000fea0003800000 */
[----:B------:R-:W-:Y:S01]  /*0950*/  ULDC.64 UR4, c[0x0][0x650] ;  /* 0x0001940000047ab9 */ /* 0x000fe20000000a00 */
[----:B------:R-:W-:Y:S01]  /*0960*/  PRMT R3, RZ, 0x7610, R3 ;  /* 0x00007610ff037816 */ /* 0x000fe20000000003 */
[----:B------:R-:W-:Y:S01]  /*0970*/  IMAD.MOV.U32 R101, RZ, RZ, -0x1 ;  /* 0xffffffffff657424 */ /* 0x000fe200078e00ff */
[----:B------:R-:W-:Y:S01]  /*0980*/  ISETP.GE.U32.AND P0, PT, R16, UR4, PT ;  /* 0x0000000410007c0c */ /* 0x000fe2000bf06070 */
[----:B------:R-:W-:Y:S02]  /*0990*/  IMAD.MOV.U32 R100, RZ, RZ, -0x1 ;  /* 0xffffffffff647424 */ /* 0x000fe400078e00ff */
[----:B------:R-:W-:Y:S01]  /*09a0*/  IMAD.MOV.U32 R99, RZ, RZ, -0x1 ;  /* 0xffffffffff637424 */ /* 0x000fe200078e00ff */
[----:B------:R-:W-:-:S13]  /*09b0*/  ISETP.GE.U32.AND.EX P0, PT, R17, UR5, PT, P0 ;  /* 0x0000000511007c0c */ /* 0x000fda000bf06100 */
[----:B------:R-:W-:Y:S05]  /*09c0*/  @P0 BRA `(.L_x_8) ;  /* 0x0000000400280947 */ /* 0x000fea0003800000 */
[----:B------:R-:W0:Y:S01]  /*09d0*/  LDC.64 R22, c[0x0][0x628] ;  /* 0x00018a00ff167b82 */ /* 0x000e220000000a00 */
[----:B------:R-:W-:Y:S02]  /*09e0*/  IMAD.MOV.U32 R10, RZ, RZ, R16 ;  /* 0x000000ffff0a7224 */ /* 0x000fe400078e0010 */
[----:B------:R-:W-:-:S05]  /*09f0*/  IMAD.MOV.U32 R11, RZ, RZ, R17 ;  /* 0x000000ffff0b7224 */ /* 0x000fca00078e0011 */
[----:B------:R-:W1:Y:S08]  /*0a00*/  LDC R8, c[0x0][0x630] ;  /* 0x00018c00ff087b82 */ /* 0x000e700000000800 */
[----:B------:R-:W2:Y:S01]  /*0a10*/  LDC.64 R24, c[0x0][0x620] ;  /* 0x00018800ff187b82 */ /* 0x000ea20000000a00 */
[----:B0-----:R-:W-:-:S04]  /*0a20*/  ISETP.NE.U32.AND P0, PT, R22, RZ, PT ;  /* 0x000000ff1600720c */ /* 0x001fc80003f05070 */
[----:B------:R-:W-:-:S13]  /*0a30*/  ISETP.NE.AND.EX P0, PT, R23, RZ, PT, P0 ;  /* 0x000000ff1700720c */ /* 0x000fda0003f05300 */
[----:B-12---:R-:W-:Y:S05]  /*0a40*/  @!P0 BRA `(.L_x_9) ;  /* 0x0000000000288947 */ /* 0x006fea0003800000 */
[----:B------:R-:W0:Y:S02]  /*0a50*/  LDC R3, c[0x0][0x634] ;  /* 0x00018d00ff037b82 */ /* 0x000e240000000800 */
[----:B0-----:R-:W-:-:S05]  /*0a60*/  IADD3 R3, P0, R16, R3, RZ ;  /* 0x0000000310037210 */ /* 0x001fca0007f1e0ff */
[----:B------:R-:W-:-:S04]  /*0a70*/  IMAD.X R21, RZ, RZ, R17, P0 ;  /* 0x000000ffff157224 */ /* 0x000fc800000e0611 */
[----:B------:R-:W-:-:S04]  /*0a80*/  IMAD.WIDE.U32 R10, R21, R22, RZ ;  /* 0x00000016150a7225 */ /* 0x000fc800078e00ff */
[----:B------:R-:W-:-:S04]  /*0a90*/  IMAD.WIDE.U32 R12, P0, R3, R23, R10 ;  /* 0x00000017030c7225 */ /* 0x000fc8000780000a */
[----:B------:R-:W-:-:S04]  /*0aa0*/  IMAD.WIDE.U32 R10, R3, R22, RZ ;  /* 0x00000016030a7225 */ /* 0x000fc800078e00ff */
[----:B------:R-:W-:Y:S01]  /*0ab0*/  IMAD.X R15, RZ, RZ, RZ, P0 ;  /* 0x000000ffff0f7224 */ /* 0x000fe200000e06ff */
[----:B------:R-:W-:Y:S01]  /*0ac0*/  IADD3 RZ, P0, R11, R12, RZ ;  /* 0x0000000c0bff7210 */ /* 0x000fe20007f1e0ff */
[----:B------:R-:W-:-:S04]  /*0ad0*/  IMAD.MOV.U32 R14, RZ, RZ, R13 ;  /* 0x000000ffff0e7224 */ /* 0x000fc800078e000d */
[----:B------:R-:W-:-:S08]  /*0ae0*/  IMAD.WIDE.U32.X R10, R21, R23, R14, P0 ;  /* 0x00000017150a7225 */ /* 0x000fd000000e040e */
.L_x_9:
[----:B------:R-:W0:Y:S01]  /*0af0*/  LDC.64 R28, c[0x0][0x640] ;  /* 0x00019000ff1c7b82 */ /* 0x000e220000000a00 */
[-CC-:B------:R-:W-:Y:S01]  /*0b00*/  SHF.R.U64 R99, R10, R8.reuse, R11.reuse ;  /* 0x000000080a637219 */ /* 0x180fe2000000120b */
[----:B------:R-:W-:Y:S01]  /*0b10*/  IMAD.MOV.U32 R23, RZ, RZ, 0x1 ;  /* 0x00000001ff177424 */ /* 0x000fe200078e00ff */
[----:B------:R-:W-:Y:S02]  /*0b20*/  SHF.R.U32.HI R3, RZ, R8, R11 ;  /* 0x00000008ff037219 */ /* 0x000fe4000001160b */
[----:B------:R-:W-:-:S03]  /*0b30*/  IADD3 R5, P0, RZ, -R99, RZ ;  /* 0x80000063ff057210 */ /* 0x000fc60007f1e0ff */
[----:B------:R-:W1:Y:S02]  /*0b40*/  LDC R12, c[0x0][0x618] ;  /* 0x00018600ff0c7b82 */ /* 0x000e640000000800 */
[----:B------:R-:W-:Y:S02]  /*0b50*/  IMAD.X R3, RZ, RZ, ~R3, P0 ;  /* 0x000000ffff037224 */ /* 0x000fe400000e0e03 */
[----:B------:R-:W-:-:S04]  /*0b60*/  IMAD.WIDE.U32 R10, R5, R24, R16 ;  /* 0x00000018050a7225 */ /* 0x000fc800078e0010 */
[----:B------:R-:W2:Y:S01]  /*0b70*/  LDC R22, c[0x0][0x608] ;  /* 0x00018200ff167b82 */ /* 0x000ea20000000800 */
[----:B------:R-:W-:Y:S02]  /*0b80*/  IMAD R8, R3, R24, RZ ;  /* 0x0000001803087224 */ /* 0x000fe400078e02ff */
[----:B------:R-:W-:Y:S02]  /*0b90*/  IMAD.MOV.U32 R3, RZ, RZ, -0x1 ;  /* 0xffffffffff037424 */ /* 0x000fe400078e00ff */
[----:B------:R-:W-:-:S03]  /*0ba0*/  IMAD R5, R5, R25, R8 ;  /* 0x0000001905057224 */ /* 0x000fc600078e0208 */
[----:B------:R-:W3:Y:S01]  /*0bb0*/  LDC R26, c[0x0][0x658] ;  /* 0x00019600ff1a7b82 */ /* 0x000ee20000000800 */
[----:B------:R-:W-:Y:S01]  /*0bc0*/  IMAD.IADD R5, R11, 0x1, R5 ;  /* 0x000000010b057824 */ /* 0x000fe200078e0205 */
[----:B0-----:R-:W-:-:S04]  /*0bd0*/  ISETP.NE.U32.AND P0, PT, R28, RZ, PT ;  /* 0x000000ff1c00720c */ /* 0x001fc80003f05070 */
[----:B------:R-:W-:Y:S02]  /*0be0*/  ISETP.NE.AND.EX P0, PT, R29, RZ, PT, P0 ;  /* 0x000000ff1d00720c */ /* 0x000fe40003f05300 */
[----:B------:R-:W0:Y:S01]  /*0bf0*/  LDC R24, c[0x0][0x600] ;  /* 0x00018000ff187b82 */ /* 0x000e220000000800 */
[-CC-:B-1----:R-:W-:Y:S02]  /*0c00*/  SHF.R.U64 R14, R10, R12.reuse, R5.reuse ;  /* 0x0000000c0a0e7219 */ /* 0x182fe40000001205 */
[----:B------:R-:W-:-:S05]  /*0c10*/  SHF.R.U32.HI R5, RZ, R12, R5 ;  /* 0x0000000cff057219 */ /* 0x000fca0000011605 */
[----:B------:R-:W1:Y:S01]  /*0c20*/  LDC R15, c[0x0][0x648] ;  /* 0x00019200ff0f7b82 */ /* 0x000e620000000800 */
[-CC-:B--2---:R-:W-:Y:S02]  /*0c30*/  SHF.R.U64 R27, R14, R22.reuse, R5.reuse ;  /* 0x000000160e1b7219 */ /* 0x184fe40000001205 */
[----:B------:R-:W-:Y:S01]  /*0c40*/  SHF.R.U32.HI R5, RZ, R22, R5 ;  /* 0x00000016ff057219 */ /* 0x000fe20000011605 */
[----:B------:R-:W-:-:S04]  /*0c50*/  IMAD R22, R9, R20, R4 ;  /* 0x0000001409167224 */ /* 0x000fc800078e0204 */
[----:B------:R-:W2:Y:S01]  /*0c60*/  LDC R21, c[0x0][0x638] ;  /* 0x00018e00ff157b82 */ /* 0x000ea20000000800 */
[-CC-:B---3--:R-:W-:Y:S02]  /*0c70*/  SHF.R.U64 R20, R27, R26.reuse, R5.reuse ;  /* 0x0000001a1b147219 */ /* 0x188fe40000001205 */
[-C--:B------:R-:W-:Y:S02]  /*0c80*/  SHF.L.U32 R3, R3, R26.reuse, RZ ;  /* 0x0000001a03037219 */ /* 0x080fe400000006ff */
[----:B------:R-:W-:Y:S01]  /*0c90*/  SHF.R.U32.HI R5, RZ, R26, R5 ;  /* 0x0000001aff057219 */ /* 0x000fe20000011605 */
[----:B------:R-:W-:Y:S01]  /*0ca0*/  IMAD.MOV.U32 R4, RZ, RZ, R20 ;  /* 0x000000ffff047224 */ /* 0x000fe200078e0014 */
[----:B------:R-:W-:Y:S01]  /*0cb0*/  LOP3.LUT R12, RZ, R3, RZ, 0x33, !PT ;  /* 0x00000003ff0c7212 */ /* 0x000fe200078e33ff */
[----:B------:R-:W3:Y:S01]  /*0cc0*/  LDC R25, c[0x0][0x610] ;  /* 0x00018400ff197b82 */ /* 0x000ee20000000800 */
[----:B------:R-:W-:Y:S05]  /*0cd0*/  @!P0 BRA `(.L_x_10) ;  /* 0x0000000000288947 */ /* 0x000fea0003800000 */
[----:B------:R-:W4:Y:S02]  /*0ce0*/  LDC R3, c[0x0][0x64c] ;  /* 0x00019300ff037b82 */ /* 0x000f240000000800 */
[----:B----4-:R-:W-:-:S05]  /*0cf0*/  IADD3 R3, P0, R20, R3, RZ ;  /* 0x0000000314037210 */ /* 0x010fca0007f1e0ff */
        /* <DEDUP_REMOVED lines=8> */
.L_x_10:
[----:B-1----:R-:W-:Y:S01]  /*0d80*/  SHF.R.U64 R4, R4, R15, R5 ;  /* 0x0000000f04047219 */ /* 0x002fe20000001205 */
[----:B0-----:R-:W-:Y:S01]  /*0d90*/  VIADD R5, R24, 0xffffffff ;  /* 0xffffffff18057836 */ /* 0x001fe20000000000 */
[----:B------:R-:W-:Y:S02]  /*0da0*/  SHF.L.U32 R3, R23, R26, RZ ;  /* 0x0000001a17037219 */ /* 0x000fe400000006ff */
[----:B------:R-:W-:Y:S01]  /*0db0*/  LOP3.LUT R12, R27, R12, RZ, 0xc0, !PT ;  /* 0x0000000c1b0c7212 */ /* 0x000fe200078ec0ff */
[----:B------:R-:W-:Y:S01]  /*0dc0*/  IMAD.MOV R8, RZ, RZ, -R4 ;  /* 0x000000ffff087224 */ /* 0x000fe200078e0a04 */
[----:B------:R-:W-:-:S03]  /*0dd0*/  SEL R7, R7, R22, !P1 ;  /* 0x0000001607077207 */ /* 0x000fc60004800000 */
[----:B------:R-:W-:Y:S01]  /*0de0*/  IMAD R12, R3, R4, R12 ;  /* 0x00000004030c7224 */ /* 0x000fe200078e020c */
[----:B------:R-:W-:Y:S01]  /*0df0*/  LOP3.LUT R4, R14, R5, RZ, 0xc0, !PT ;  /* 0x000000050e047212 */ /* 0x000fe200078ec0ff */
[----:B--2---:R-:W-:Y:S02]  /*0e00*/  IMAD R3, R8, R21, R20 ;  /* 0x0000001508037224 */ /* 0x004fe400078e0214 */
[----:B---3--:R-:W-:Y:S02]  /*0e10*/  IMAD R7, R12, R25, R7 ;  /* 0x000000190c077224 */ /* 0x008fe400078e0207 */
[----:B------:R-:W-:Y:S02]  /*0e20*/  IMAD.MOV.U32 R5, RZ, RZ, 0x1 ;  /* 0x00000001ff057424 */ /* 0x000fe400078e00ff */
[----:B------:R-:W-:-:S03]  /*0e30*/  IMAD R4, R3, R24, R4 ;  /* 0x0000001803047224 */ /* 0x000fc600078e0204 */
[----:B------:R-:W-:Y:S02]  /*0e40*/  PRMT R3, R5, 0x7610, R3 ;  /* 0x0000761005037816 */ /* 0x000fe40000000003 */
[----:B------:R-:W-:Y:S02]  /*0e50*/  SEL R100, R4, R7, !P1 ;  /* 0x0000000704647207 */ /* 0x000fe40004800000 */
[----:B------:R-:W-:-:S07]  /*0e60*/  SEL R101, R7, R4, !P1 ;  /* 0x0000000407657207 */ /* 0x000fce0004800000 */
.L_x_8:
[----:B------:R-:W-:-:S08]  /*0e70*/  NOP ;  /* 0x0000000000007918 */ /* 0x000fd00000000000 */
[----:B------:R-:W0:Y:S02]  /*0e80*/  USETMAXREG.TRY_ALLOC.CTAPOOL UP0, 0xe8 ;  /* 0x000000e8000079c8 */ /* 0x000e240008000600 */
[----:B0-----:R-:W-:-:S13]  /*0e90*/  PLOP3.LUT P0, PT, PT, PT, UP0, 0x80, 0x0 ;  /* 0x000000000000781c */ /* 0x001fda0003f0f008 */
[----:B------:R-:W-:Y:S05]  /*0ea0*/  @!P0 BRA `(.L_x_8) ;  /* 0xfffffffc00f08947 */ /* 0x000fea000383ffff */
[----:B------:R-:W-:Y:S01]  /*0eb0*/  ULDC.64 UR4, c[0x0][0x598] ;  /* 0x0001660000047ab9 */ /* 0x000fe20000000a00 */
[----:B------:R-:W-:Y:S01]  /*0ec0*/  ULDC.64 UR38, c[0x0][0x208] ;  /* 0x0000820000267ab9 */ /* 0x000fe20000000a00 */
[----:B------:R-:W-:-:S04]  /*0ed0*/  ISETP.NE.U32.AND P0, PT, RZ, UR4, PT ;  /* 0x00000004ff007c0c */ /* 0x000fc8000bf05070 */
[----:B------:R-:W-:-:S13]  /*0ee0*/  ISETP.NE.AND.EX P0, PT, RZ, UR5, PT, P0 ;  /* 0x00000005ff007c0c */ /* 0x000fda000bf05300 */
[----:B------:R-:W-:Y:S05]  /*0ef0*/  @!P0 BRA `(.L_x_11) ;  /* 0x00000000001c8947 */ /* 0x000fea0003800000 */
[----:B------:R-:W0:Y:S02]  /*0f00*/  LDC.64 R4, c[0x0][0x598] ;  /* 0x00016600ff047b82 */ /* 0x000e240000000a00 */
[----:B0-----:R-:W2:Y:S02]  /*0f10*/  LDG.E.64 R4, desc[UR38][R4.64] ;  /* 0x0000002604047981 */ /* 0x001ea4000c1e1b00 */
[----:B--2---:R-:W-:-:S04]  /*0f20*/  ISETP.NE.U32.AND P0, PT, R4, RZ, PT ;  /* 0x000000ff0400720c */ /* 0x004fc80003f05070 */
[----:B------:R-:W-:-:S13]  /*0f30*/  ISETP.NE.AND.EX P0, PT, R5, RZ, PT, P0 ;  /* 0x000000ff0500720c */ /* 0x000fda0003f05300 */
[----:B------:R-:W-:Y:S05]  /*0f40*/  @!P0 BRA `(.L_x_11) ;  /* 0x0000000000088947 */ /* 0x000fea0003800000 */
[----:B------:R0:W5:Y:S01]  /*0f50*/  LD.E R88, desc[UR38][R4.64] ;  /* 0x0000002604587980 */ /* 0x000162000c101900 */
[----:B------:R-:W-:Y:S05]  /*0f60*/  BRA `(.L_x_12) ;  /* 0x0000000000247947 */ /* 0x000fea0003800000 */
.L_x_11:
[----:B------:R-:W-:Y:S02]  /*0f70*/  ULDC.64 UR4, c[0x0][0x588] ;  /* 0x0001620000047ab9 */ /* 0x000fe40000000a00 */
[----:B------:R-:W-:-:S04]  /*0f80*/  ISETP.NE.U32.AND P0, PT, RZ, UR4, PT ;  /* 0x00000004ff007c0c */ /* 0x000fc8000bf05070 */
[----:B------:R-:W-:-:S13]  /*0f90*/  ISETP.NE.AND.EX P0, PT, RZ, UR5, PT, P0 ;  /* 0x00000005ff007c0c */ /* 0x000fda000bf05300 */
[----:B------:R-:W-:Y:S05]  /*0fa0*/  @!P0 BRA `(.L_x_13) ;  /* 0x00000000000c8947 */ /* 0x000fea0003800000 */
[----:B------:R-:W0:Y:S02]  /*0fb0*/  LDC.64 R88, c[0x0][0x588] ;  /* 0x00016200ff587b82 */ /* 0x000e240000000a00 */
[----:B0-----:R1:W5:Y:S01]  /*0fc0*/  LDG.E R88, desc[UR38][R88.64] ;  /* 0x0000002658587981 */ /* 0x001362000c1e1900 */
[----:B------:R-:W-:Y:S05]  /*0fd0*/  BRA `(.L_x_12) ;  /* 0x0000000000087947 */ /* 0x000fea0003800000 */
.L_x_13:
[----:B------:R-:W-:Y:S02]  /*0fe0*/  ULDC UR4, c[0x0][0x580] ;  /* 0x0001600000047ab9 */ /* 0x000fe40000000800 */
[----:B------:R-:W-:-:S07]  /*0ff0*/  IMAD.U32 R88, RZ, RZ, UR4 ;  /* 0x00000004ff587e24 */ /* 0x000fce000f8e00ff */
.L_x_12:
[----:B------:R-:W-:Y:S02]  /*1000*/  ULDC.64 UR4, c[0x0][0x5a0] ;  /* 0x0001680000047ab9 */ /* 0x000fe40000000a00 */
[----:B------:R-:W-:-:S04]  /*1010*/  ISETP.NE.U32.AND P0, PT, RZ, UR4, PT ;  /* 0x00000004ff007c0c */ /* 0x000fc8000bf05070 */
[----:B------:R-:W-:-:S13]  /*1020*/  ISETP.NE.AND.EX P0, PT, RZ, UR5, PT, P0 ;  /* 0x00000005ff007c0c */ /* 0x000fda000bf05300 */
[----:B------:R-:W-:Y:S05]  /*1030*/  @!P0 BRA `(.L_x_14) ;  /* 0x00000000001c8947 */ /* 0x000fea0003800000 */
[----:B0-----:R-:W0:Y:S02]  /*1040*/  LDC.64 R4, c[0x0][0x5a0] ;  /* 0x00016800ff047b82 */ /* 0x001e240000000a00 */
[----:B0-----:R-:W2:Y:S02]  /*1050*/  LDG.E.64 R4, desc[UR38][R4.64] ;  /* 0x0000002604047981 */ /* 0x001ea4000c1e1b00 */
[----:B--2---:R-:W-:-:S04]  /*1060*/  ISETP.NE.U32.AND P0, PT, R4, RZ, PT ;  /* 0x000000ff0400720c */ /* 0x004fc80003f05070 */
[----:B------:R-:W-:-:S13]  /*1070*/  ISETP.NE.AND.EX P0, PT, R5, RZ, PT, P0 ;  /* 0x000000ff0500720c */ /* 0x000fda0003f05300 */
[----:B------:R-:W-:Y:S05]  /*1080*/  @!P0 BRA `(.L_x_14) ;  /* 0x0000000000088947 */ /* 0x000fea0003800000 */
[----:B-1----:R0:W5:Y:S01]  /*1090*/  LD.E R89, desc[UR38][R4.64] ;  /* 0x0000002604597980 */ /* 0x002162000c101900 */
[----:B------:R-:W-:Y:S05]  /*10a0*/  BRA `(.L_x_15) ;  /* 0x0000000000247947 */ /* 0x000fea0003800000 */
.L_x_14:
[----:B------:R-:W-:Y:S02]  /*10b0*/  ULDC.64 UR4, c[0x0][0x590] ;  /* 0x0001640000047ab9 */ /* 0x000fe40000000a00 */
[----:B------:R-:W-:-:S04]  /*10c0*/  ISETP.NE.U32.AND P0, PT, RZ, UR4, PT ;  /* 0x00000004ff007c0c */ /* 0x000fc8000bf05070 */
[----:B------:R-:W-:-:S13]  /*10d0*/  ISETP.NE.AND.EX P0, PT, RZ, UR5, PT, P0 ;  /* 0x00000005ff007c0c */ /* 0x000fda000bf05300 */
[----:B------:R-:W-:Y:S05]  /*10e0*/  @!P0 BRA `(.L_x_16) ;  /* 0x00000000000c8947 */ /* 0x000fea0003800000 */
[----:B0-----:R-:W1:Y:S02]  /*10f0*/  LDC.64 R4, c[0x0][0x590] ;  /* 0x00016400ff047b82 */ /* 0x001e640000000a00 */
[----:B-1----:R1:W5:Y:S01]  /*1100*/  LDG.E R89, desc[UR38][R4.64] ;  /* 0x0000002604597981 */ /* 0x002362000c1e1900 */
[----:B------:R-:W-:Y:S05]  /*1110*/  BRA `(.L_x_15) ;  /* 0x0000000000087947 */ /* 0x000fea0003800000 */
.L_x_16:
[----:B------:R-:W-:Y:S02]  /*1120*/  ULDC UR4, c[0x0][0x584] ;  /* 0x0001610000047ab9 */ /* 0x000fe40000000800 */
[----:B-1----:R-:W-:-:S07]  /*1130*/  IMAD.U32 R89, RZ, RZ, UR4 ;  /* 0x00000004ff597e24 */ /* 0x002fce000f8e00ff */
.L_x_15:
[----:B------:R-:W-:-:S13]  /*1140*/  LOP3.LUT P0, RZ, R3, 0xff, RZ, 0xc0, !PT ;  /* 0x000000ff03ff7812 */ /* 0x000fda000780c0ff */
[----:B------:R-:W-:Y:S05]  /*1150*/  @!P0 EXIT ;  /* 0x000000000000894d */ /* 0x000fea0003800000 */
[----:B------:R-:W2:Y:S01]  /*1160*/  LDC R92, c[0x0][0x658] ;  /* 0x00019600ff5c7b82 */ /* 0x000ea20000000800 */
[----:B------:R-:W-:Y:S01]  /*1170*/  ULDC.64 UR6, c[0x0][0x288] ;  /* 0x0000a20000067ab9 */ /* 0x000fe20000000a00 */
[----:B------:R-:W-:Y:S01]  /*1180*/  LOP3.LUT R6, R6, 0x1, RZ, 0xc0, !PT ;  /* 0x0000000106067812 */ /* 0x000fe200078ec0ff */
[----:B------:R-:W-:Y:S01]  /*1190*/  UIADD3 UR4, UR7, 0x3f, URZ ;  /* 0x0000003f07047890 */ /* 0x000fe2000fffe03f */
[----:B------:R-:W-:Y:S01]  /*11a0*/  SHF.R.U32.HI R3, RZ, 0x2, R94 ;  /* 0x00000002ff037819 */ /* 0x000fe2000001165e */
[----:B01----:R-:W-:Y:S01]  /*11b0*/  IMAD.MOV.U32 R5, RZ, RZ, -0x1 ;  /* 0xffffffffff057424 */ /* 0x003fe200078e00ff */
[----:B------:R-:W-:Y:S01]  /*11c0*/  SHF.R.U32.HI R0, RZ, 0x1, R0 ;  /* 0x00000001ff007819 */ /* 0x000fe20000011600 */
[----:B------:R-:W-:Y:S01]  /*11d0*/  USHF.R.S32.HI UR5, URZ, 0x1f, UR4 ;  /* 0x0000001f3f057899 */ /* 0x000fe20008011404 */
[----:B------:R-:W0:Y:S01]  /*11e0*/  LDC.64 R90, c[0x0][0x5c8] ;  /* 0x00017200ff5a7b82 */ /* 0x000e220000000a00 */
[----:B------:R-:W-:Y:S01]  /*11f0*/  IMAD.SHL.U32 R22, R6, 0x40, RZ ;  /* 0x0000004006167824 */ /* 0x000fe200078e00ff */
[----:B------:R-:W-:Y:S01]  /*1200*/  LOP3.LUT R3, R3, 0x7, RZ, 0xc0, !PT ;  /* 0x0000000703037812 */ /* 0x000fe200078ec0ff */
[----:B------:R-:W-:Y:S01]  /*1210*/  ULEA.HI UR5, UR5, UR4, URZ, 0x6 ;  /* 0x0000000405057291 */ /* 0x000fe2000f8f303f */
[----:B------:R-:W-:Y:S01]  /*1220*/  LOP3.LUT R0, R0, 0x30, RZ, 0xc0, !PT ;  /* 0x0000003000007812 */ /* 0x000fe200078ec0ff */
[----:B------:R-:W-:Y:S01]  /*1230*/  IMAD.MOV.U32 R7, RZ, RZ, 0x1 ;  /* 0x00000001ff077424 */ /* 0x000fe200078e00ff */
[--C-:B------:R-:W-:Y:S01]  /*1240*/  LOP3.LUT R22, R22, 0x40, R3.reuse, 0xe2, !PT ;  /* 0x0000004016167812 */ /* 0x100fe200078ee203 */
[----:B------:R-:W-:Y:S01]  /*1250*/  USHF.R.S32.HI UR43, URZ, 0x6, UR5 ;  /* 0x000000063f2b7899 */ /* 0x000fe20008011405 */
[----:B------:R-:W1:Y:S01]  /*1260*/  LDC R96, c[0x0][0x600] ;  /* 0x00018000ff607b82 */ /* 0x000e620000000800 */
[----:B------:R-:W-:Y:S01]  /*1270*/  IADD3 R3, RZ, -R0, -R3 ;  /* 0x80000000ff037210 */ /* 0x000fe20007ffe803 */
[----:B------:R-:W-:Y:S01]  /*1280*/  IMAD.U32 R4, RZ, RZ, UR6 ;  /* 0x00000006ff047e24 */ /* 0x000fe2000f8e00ff */
[C---:B------:R-:W-:Y:S01]  /*1290*/  LOP3.LUT R93, R94.reuse, 0x3, RZ, 0xc0, !PT ;  /* 0x000000035e5d7812 */ /* 0x040fe200078ec0ff */
[----:B------:R-:W-:Y:S01]  /*12a0*/  UISETP.LT.AND UP0, UPT, UR43, 0x1, UPT ;  /* 0x000000012b00788c */ /* 0x000fe2000bf01270 */
[----:B------:R-:W-:Y:S01]  /*12b0*/  LOP3.LUT R95, R94, 0x80, RZ, 0xc0, !PT ;  /* 0x000000805e5f7812 */ /* 0x000fe200078ec0ff */
[----:B------:R-:W-:Y:S01]  /*12c0*/  IMAD R3, R6, -0x40, R3 ;  /* 0xffffffc006037824 */ /* 0x000fe200078e0203 */
[----:B------:R-:W-:Y:S01]  /*12d0*/  ULDC UR4, c[0x0][0x284] ;  /* 0x0000a10000047ab9 */ /* 0x000fe20000000800 */
[----:B--2---:R-:W-:Y:S01]  /*12e0*/  SHF.L.U32 R5, R5, R92, RZ ;  /* 0x0000005c05057219 */ /* 0x004fe200000006ff */
[----:B------:R-:W-:Y:S01]  /*12f0*/  USEL UR44, UR43, 0x1, UP0 ;  /* 0x000000012b2c7887 */ /* 0x000fe20008000000 */
[----:B------:R-:W-:Y:S01]  /*1300*/  IMAD R93, R93, -0x2, R4 ;  /* 0xfffffffe5d5d7824 */ /* 0x000fe200078e0204 */
[----:B------:R-:W-:Y:S01]  /*1310*/  LOP3.LUT R22, R22, R0, RZ, 0xfc, !PT ;  /* 0x0000000016167212 */ /* 0x000fe200078efcff */
[----:B------:R-:W-:Y:S01]  /*1320*/  IMAD.SHL.U32 R94, R94, 0x2, RZ ;  /* 0x000000025e5e7824 */ /* 0x000fe200078e00ff */
[----:B------:R-:W-:Y:S01]  /*1330*/  SHF.L.U32 R92, R7, R92, RZ ;  /* 0x0000005c075c7219 */ /* 0x000fe200000006ff */
[----:B------:R-:W-:Y:S01]  /*1340*/  VIADD R98, R3, UR4 ;  /* 0x0000000403627c36 */ /* 0x000fe20008000000 */
[----:B------:R-:W-:Y:S01]  /*1350*/  LOP3.LUT R103, R18, 0x1, RZ, 0xfc, !PT ;  /* 0x0000000112677812 */ /* 0x000fe200078efcff */
[----:B------:R-:W-:Y:S01]  /*1360*/  IMAD.MOV.U32 R23, RZ, RZ, RZ ;  /* 0x000000ffff177224 */ /* 0x000fe200078e00ff */
[C---:B0-----:R-:W-:Y:S01]  /*1370*/  SHF.L.U64.HI R91, R90.reuse, 0x3, R91 ;  /* 0x000000035a5b7819 */ /* 0x041fe2000001025b */
[----:B------:R-:W-:Y:S01]  /*1380*/  IMAD.SHL.U32 R90, R90, 0x8, RZ ;  /* 0x000000085a5a7824 */ /* 0x000fe200078e00ff */
[----:B------:R-:W-:Y:S01]  /*1390*/  SHF.R.U32.HI R95, RZ, 0x7, R95 ;  /* 0x00000007ff5f7819 */ /* 0x000fe2000001165f */
[----:B------:R-:W-:Y:S01]  /*13a0*/  UIADD3 UR44, UR43, -UR44, URZ ;  /* 0x8000002c2b2c7290 */ /* 0x000fe2000fffe03f */
[----:B------:R-:W-:Y:S01]  /*13b0*/  LOP3.LUT R97, RZ, R5, RZ, 0x33, !PT ;  /* 0x00000005ff617212 */ /* 0x000fe200078e33ff */
[----:B------:R-:W-:Y:S01]  /*13c0*/  UMOV UR40, URZ ;  /* 0x0000003f00287c82 */ /* 0x000fe20008000000 */
[----:B------:R-:W-:Y:S01]  /*13d0*/  UMOV UR41, URZ ;  /* 0x0000003f00297c82 */ /* 0x000fe20008000000 */
[----:B-1----:R-:W-:-:S08]  /*13e0*/  VIADD R96, R96, 0xffffffff ;  /* 0xffffffff60607836 */ /* 0x002fd00000000000 */
.L_x_162:
[----:B0-----:R-:W0:Y:S01]  /*13f0*/  SHFL.IDX PT, R0, R95, RZ, 0x1f ;  /* 0x00001fff5f007589 */ /* 0x001e2200000e0000 */
[----:B-1----:R-:W1:Y:S01]  /*1400*/  S2UR UR7, SR_CgaCtaId ;  /* 0x00000000000779c3 */ /* 0x002e620000008800 */
[----:B------:R-:W-:Y:S01]  /*1410*/  UMOV UR6, 0x400 ;  /* 0x0000040000067882 */ /* 0x000fe20000000000 */
[----:B0-----:R-:W-:Y:S01]  /*1420*/  R2UR UR4, R0 ;  /* 0x00000000000472ca */ /* 0x001fe200000e0000 */
[----:B-1----:R-:W-:-:S12]  /*1430*/  ULEA UR6, UR7, UR6, 0x18 ;  /* 0x0000000607067291 */ /* 0x002fd8000f8ec03f */
[----:B------:R-:W-:-:S04]  /*1440*/  ULEA.HI UR5, UR4, UR4, URZ, 0x1 ;  /* 0x0000000404057291 */ /* 0x000fc8000f8f083f */
[----:B------:R-:W-:-:S04]  /*1450*/  ULOP3.LUT UR5, UR5, 0x7fffe, URZ, 0xc0, !UPT ;  /* 0x0007fffe05057892 */ /* 0x000fc8000f8ec03f */
[----:B------:R-:W-:-:S03]  /*1460*/  UIADD3 UR5, UR4, -UR5, URZ ;  /* 0x8000000504057290 */ /* 0x000fc6000fffe03f */
[----:B------:R-:W-:Y:S01]  /*1470*/  ULDC UR4, c[0x0][0x28c] ;  /* 0x0000a30000047ab9 */ /* 0x000fe20000000800 */
[----:B------:R-:W-:Y:S01]  /*1480*/  ULEA UR5, UR5, UR6, 0xd ;  /* 0x0000000605057291 */ /* 0x000fe2000f8e683f */
[----:B------:R-:W-:-:S03]  /*1490*/  ISETP.LT.AND P0, PT, RZ, UR4, PT ;  /* 0x00000004ff007c0c */ /* 0x000fc6000bf01270 */
[----:B------:R-:W-:-:S04]  /*14a0*/  UIADD3 UR5, UR5, 0x100, URZ ;  /* 0x0000010005057890 */ /* 0x000fc8000fffe03f */
[----:B------:R-:W-:-:S04]  /*14b0*/  USHF.R.U32.HI UR5, URZ, 0x4, UR5 ;  /* 0x000000043f057899 */ /* 0x000fc80008011605 */
[----:B------:R-:W-:-:S04]  /*14c0*/  ULOP3.LUT UR5, UR5, 0x3fff, URZ, 0xc0, !UPT ;  /* 0x00003fff05057892 */ /* 0x000fc8000f8ec03f */
[----:B------:R-:W-:Y:S01]  /*14d0*/  ULOP3.LUT UR45, UR5, 0x10000, URZ, 0xfc, !UPT ;  /* 0x00010000052d7892 */ /* 0x000fe2000f8efc3f */
[----:B--2345:R-:W-:Y:S11]  /*14e0*/  @P0 BRA `(.L_x_17) ;  /* 0x0000000000400947 */ /* 0x03cff60003800000 */
[----:B------:R-:W-:Y:S01]  /*14f0*/  MOV R0, 0x0 ;  /* 0x0000000000007802 */ /* 0x000fe20000000f00 */
[----:B------:R-:W-:Y:S01]  /*1500*/  ULDC.64 UR4, c[0x4][0x68] ;  /* 0x01001a0000047ab9 */ /* 0x000fe20000000a00 */
[----:B------:R-:W-:Y:S01]  /*1510*/  ULDC.64 UR6, c[0x4][0x8] ;  /* 0x0100020000067ab9 */ /* 0x000fe20000000a00 */
[----:B------:R-:W-:Y:S01]  /*1520*/  IMAD.U32 R4, RZ, RZ, UR4 ;  /* 0x00000004ff047e24 */ /* 0x000fe2000f8e00ff */
[----:B------:R0:W1:Y:S01]  /*1530*/  LDC.64 R14, c[0x4][R0] ;  /* 0x01000000000e7b82 */ /* 0x0000620000000a00 */
[----:B------:R-:W-:Y:S01]  /*1540*/  IMAD.U32 R5, RZ, RZ, UR5 ;  /* 0x00000005ff057e24 */ /* 0x000fe2000f8e00ff */
[----:B------:R-:W-:Y:S01]  /*1550*/  ULDC.64 UR4, c[0x4][0x70] ;  /* 0x01001c0000047ab9 */ /* 0x000fe20000000a00 */
[----:B------:R-:W-:Y:S02]  /*1560*/  IMAD.U32 R10, RZ, RZ, UR6 ;  /* 0x00000006ff0a7e24 */ /* 0x000fe4000f8e00ff */
[----:B------:R-:W-:Y:S02]  /*1570*/  IMAD.U32 R6, RZ, RZ, UR4 ;  /* 0x00000004ff067e24 */ /* 0x000fe4000f8e00ff */
[----:B------:R-:W-:-:S02]  /*1580*/  IMAD.U32 R7, RZ, RZ, UR5 ;  /* 0x00000005ff077e24 */ /* 0x000fc4000f8e00ff */
[----:B------:R-:W-:Y:S02]  /*1590*/  IMAD.U32 R11, RZ, RZ, UR7 ;  /* 0x00000007ff0b7e24 */ /* 0x000fe4000f8e00ff */
[----:B------:R-:W-:Y:S02]  /*15a0*/  IMAD.MOV.U32 R8, RZ, RZ, 0x1e1 ;  /* 0x000001e1ff087424 */ /* 0x000fe400078e00ff */
[----:B------:R-:W-:Y:S02]  /*15b0*/  IMAD.MOV.U32 R12, RZ, RZ, 0x1 ;  /* 0x00000001ff0c7424 */ /* 0x000fe400078e00ff */
[----:B0-----:R-:W-:-:S07]  /*15c0*/  IMAD.MOV.U32 R13, RZ, RZ, RZ ;  /* 0x000000ffff0d7224 */ /* 0x001fce00078e00ff */
[----:B------:R-:W-:-:S07]  /*15d0*/  LEPC R20, `(.L_x_17) ;  /* 0x000000001014794e */ /* 0x000fce0000000000 */
[----:B-1---5:R-:W-:Y:S05]  /*15e0*/  CALL.ABS.NOINC R14 ;  /* 0x000000000e007343 */ /* 0x022fea0003c00000 */
.L_x_17:
[----:B------:R-:W-:-:S13]  /*15f0*/  ISETP.NE.AND P0, PT, R103, 0x3, PT ;  /* 0x000000036700780c */ /* 0x000fda0003f05270 */
[----:B------:R-:W-:Y:S05]  /*1600*/  @!P0 BRA `(.L_x_18) ;  /* 0x0000000000048947 */ /* 0x000fea0003800000 */
[----:B------:R-:W-:Y:S01]  /*1610*/  BPT.TRAP 0x1 ;  /* 0x000000040000795c */ /* 0x000fe20000300000 */
.L_x_18:
[----:B------:R-:W0:Y:S01]  /*1620*/  S2UR UR5, SR_CgaCtaId ;  /* 0x00000000000579c3 */ /* 0x000e220000008800 */
[----:B------:R-:W-:Y:S01]  /*1630*/  UMOV UR4, 0x400 ;  /* 0x0000040000047882 */ /* 0x000fe20000000000 */
[----:B------:R-:W-:Y:S02]  /*1640*/  IMAD.U32 R0, RZ, RZ, UR40 ;  /* 0x00000028ff007e24 */ /* 0x000fe4000f8e00ff */
[----:B------:R-:W-:-:S03]  /*1650*/  IMAD.U32 R3, RZ, RZ, UR41 ;  /* 0x00000029ff037e24 */ /* 0x000fc6000f8e00ff */
[----:B------:R-:W-:Y:S01]  /*1660*/  SHF.L.U32 R0, R0, 0x1f, RZ ;  /* 0x0000001f00007819 */ /* 0x000fe200000006ff */
[----:B0-----:R-:W-:-:S06]  /*1670*/  ULEA UR4, UR5, UR4, 0x18 ;  /* 0x0000000405047291 */ /* 0x001fcc000f8ec03f */
[----:B------:R-:W-:-:S04]  /*1680*/  IMAD.U32 R6, RZ, RZ, UR4 ;  /* 0x00000004ff067e24 */ /* 0x000fc8000f8e00ff */
[----:B------:R-:W-:-:S04]  /*1690*/  IMAD R3, R3, 0x8, R6 ;  /* 0x0000000803037824 */ /* 0x000fc800078e0206 */
[----:B------:R0:W1:Y:S01]  /*16a0*/  SYNCS.PHASECHK.TRANS64.TRYWAIT P1, [R3+URZ], R0 ;  /* 0x00000000030075a7 */ /* 0x000062000802017f */
[----:B------:R-:W-:Y:S05]  /*16b0*/  @!P0 BRA `(.L_x_19) ;  /* 0x0000000000048947 */ /* 0x000fea0003800000 */
[----:B------:R-:W-:Y:S01]  /*16c0*/  BPT.TRAP 0x1 ;  /* 0x000000040000795c */ /* 0x000fe20000300000 */
.L_x_19:
[----:B------:R-:W-:-:S05]  /*16d0*/  IMAD.U32 R4, RZ, RZ, UR44 ;  /* 0x0000002cff047e24 */ /* 0x000fca000f8e00ff */
[----:B------:R-:W-:Y:S01]  /*16e0*/  ISETP.GE.AND P2, PT, R4, 0x1, PT ;  /* 0x000000010400780c */ /* 0x000fe20003f46270 */
[----:B-1----:R-:W-:-:S12]  /*16f0*/  @P1 BRA `(.L_x_20) ;  /* 0x0000000000081947 */ /* 0x002fd80003800000 */
[----:B------:R-:W1:Y:S02]  /*1700*/  SYNCS.PHASECHK.TRANS64.TRYWAIT P1, [R3+URZ], R0 ;  /* 0x00000000030075a7 */ /* 0x000e64000802017f */
[----:B-1----:R-:W-:Y:S05]  /*1710*/  @!P1 BRA `(.L_x_21) ;  /* 0x00000064005c9947 */ /* 0x002fea0003800000 */
.L_x_20:
[----:B------:R-:W-:Y:S05]  /*1720*/  WARPSYNC.ALL ;  /* 0x0000000000007948 */ /* 0x000fea0003800000 */
[----:B------:R-:W-:Y:S01]  /*1730*/  R2UR UR4, R6 ;  /* 0x00000000060472ca */ /* 0x000fe200000e0000 */
[----:B------:R-:W-:Y:S01]  /*1740*/  ULEA UR5, UR41, UR45, 0xa ;  /* 0x0000002d29057291 */ /* 0x000fe2000f8e503f */
[----:B------:R-:W-:Y:S01]  /*1750*/  WARPGROUP.ARRIVE ;  /* 0x00000000000079c5 */ /* 0x000fe20000000000 */
[----:B------:R-:W-:Y:S01]  /*1760*/  UMOV UR9, 0x40000040 ;  /* 0x4000004000097882 */ /* 0x000fe20000000000 */
[----:B------:R-:W-:-:S04]  /*1770*/  UMOV UR11, 0x40000040 ;  /* 0x40000040000b7882 */ /* 0x000fc80000000000 */
[----:B------:R-:W-:-:S05]  /*1780*/  UMOV UR8, UR5 ;  /* 0x0000000500087c82 */ /* 0x000fca0008000000 */
[----:B------:R-:W-:-:S04]  /*1790*/  UIADD3 UR4, UR4, 0xc100, URZ ;  /* 0x0000c10004047890 */ /* 0x000fc8000fffe03f */
[----:B------:R-:W-:-:S04]  /*17a0*/  USHF.R.U32.HI UR4, URZ, 0x4, UR4 ;  /* 0x000000043f047899 */ /* 0x000fc80008011604 */
[----:B------:R-:W-:-:S04]  /*17b0*/  ULOP3.LUT UR4, UR4, 0x3fff, URZ, 0xc0, !UPT ;  /* 0x00003fff04047892 */ /* 0x000fc8000f8ec03f */
[----:B------:R-:W-:-:S04]  /*17c0*/  ULOP3.LUT UR4, UR4, 0x2000000, URZ, 0xfc, !UPT ;  /* 0x0200000004047892 */ /* 0x000fc8000f8efc3f */
[----:B------:R-:W-:-:S07]  /*17d0*/  ULEA UR6, UR41, UR4, 0xa ;  /* 0x0000000429067291 */ /* 0x000fce000f8e503f */
[----:B------:R-:W-:Y:S02]  /*17e0*/  UMOV UR10, UR6 ;  /* 0x00000006000a7c82 */ /* 0x000fe40008000000 */
[----:B------:R-:W-:Y:S01]  /*17f0*/  HGMMA.64x128x16.F32 R24, gdesc[UR8].tnspB, RZ, !UPT, gsb0 ;  /* 0x41e00000081879f0 */ /* 0x000fe2000c0008ff */
[----:B------:R-:W-:Y:S02]  /*1800*/  UIADD3 UR8, UR5, 0x2, URZ ;  /* 0x0000000205087890 */ /* 0x000fe4000fffe03f */
[----:B------:R-:W-:Y:S01]  /*1810*/  UIADD3 UR10, UR6, 0x80, URZ ;  /* 0x00000080060a7890 */ /* 0x000fe2000fffe03f */
[----:B------:R-:W-:Y:S01]  /*1820*/  UMOV UR9, 0x40000040 ;  /* 0x4000004000097882 */ /* 0x000fe20000000000 */
[----:B------:R-:W-:Y:S01]  /*1830*/  UMOV UR11, 0x40000040 ;  /* 0x40000040000b7882 */ /* 0x000fe20000000000 */
[----:B------:R-:W-:Y:S02]  /*1840*/  WARPGROUP.DEPBAR.LE gsb0, 0x0 ;  /* 0x00008000000079c5 */ /* 0x000fe40000010000 */
[----:B------:R-:W-:-:S06]  /*1850*/  WARPGROUP.ARRIVE ;  /* 0x00000000000079c5 */ /* 0x000fcc0000000000 */
[----:B------:R-:W-:Y:S01]  /*1860*/  HGMMA.64x128x16.F32 R24, gdesc[UR8].tnspB, R24, gsb0 ;  /* 0x41e00000081879f0 */ /* 0x000fe20008000818 */
        /* <DEDUP_REMOVED lines=13> */
[----:B------:R-:W-:Y:S03]  /*1940*/  HGMMA.64x128x16.F32 R24, gdesc[UR8].tnspB, R24, gsb0 ;  /* 0x41e00000081879f0 */ /* 0x000fe60008000818 */
[----:B------:R-:W-:Y:S02]  /*1950*/  WARPGROUP.DEPBAR.LE gsb0, 0x0 ;  /* 0x00008000000079c5 */ /* 0x000fe40000010000 */
[----:B------:R-:W-:Y:S05]  /*1960*/  @!P2 BRA `(.L_x_22) ;  /* 0x000000040028a947 */ /* 0x000fea0003800000 */
[----:B------:R-:W-:Y:S01]  /*1970*/  UIADD3 UR5, UR41, 0x1, URZ ;  /* 0x0000000129057890 */ /* 0x000fe2000fffe03f */
[----:B01----:R-:W-:Y:S02]  /*1980*/  IMAD.U32 R0, RZ, RZ, UR44 ;  /* 0x0000002cff007e24 */ /* 0x003fe4000f8e00ff */
[----:B------:R-:W-:Y:S01]  /*1990*/  IMAD.U32 R3, RZ, RZ, UR41 ;  /* 0x00000029ff037e24 */ /* 0x000fe2000f8e00ff */
[----:B------:R-:W-:-:S04]  /*19a0*/  UISETP.NE.AND UP0, UPT, UR5, 0x3, UPT ;  /* 0x000000030500788c */ /* 0x000fc8000bf05270 */
[----:B------:R-:W-:Y:S02]  /*19b0*/  USEL UR6, URZ, 0x1, UP0 ;  /* 0x000000013f067887 */ /* 0x000fe40008000000 */
[----:B------:R-:W-:Y:S02]  /*19c0*/  USEL UR5, UR5, URZ, UP0 ;  /* 0x0000003f05057287 */ /* 0x000fe40008000000 */
[----:B------:R-:W-:-:S06]  /*19d0*/  ULOP3.LUT UR6, UR40, UR6, URZ, 0x3c, !UPT ;  /* 0x0000000628067292 */ /* 0x000fcc000f8e3c3f */
[----:B------:R-:W-:-:S07]  /*19e0*/  IMAD.U32 R7, RZ, RZ, UR6 ;  /* 0x00000006ff077e24 */ /* 0x000fce000f8e00ff */
.L_x_29:
[----:B------:R-:W-:Y:S05]  /*19f0*/  @!P0 BRA `(.L_x_23) ;  /* 0x0000000000048947 */ /* 0x000fea0003800000 */
[----:B------:R-:W-:Y:S01]  /*1a00*/  BPT.TRAP 0x1 ;  /* 0x000000040000795c */ /* 0x000fe20000300000 */
.L_x_23:
[----:B------:R-:W0:Y:S01]  /*1a10*/  S2UR UR7, SR_CgaCtaId ;  /* 0x00000000000779c3 */ /* 0x000e220000008800 */
[----:B------:R-:W-:Y:S01]  /*1a20*/  UMOV UR6, 0x400 ;  /* 0x0000040000067882 */ /* 0x000fe20000000000 */
[----:B------:R-:W-:Y:S01]  /*1a30*/  IMAD.U32 R5, RZ, RZ, UR5 ;  /* 0x00000005ff057e24 */ /* 0x000fe2000f8e00ff */
[----:B------:R-:W-:Y:S01]  /*1a40*/  SHF.L.U32 R4, R7, 0x1f, RZ ;  /* 0x0000001f07047819 */ /* 0x000fe200000006ff */
[----:B0-----:R-:W-:-:S06]  /*1a50*/  ULEA UR6, UR7, UR6, 0x18 ;  /* 0x0000000607067291 */ /* 0x001fcc000f8ec03f */
[----:B------:R-:W-:-:S04]  /*1a60*/  IMAD.U32 R6, RZ, RZ, UR6 ;  /* 0x00000006ff067e24 */ /* 0x000fc8000f8e00ff */
[----:B------:R-:W-:-:S04]  /*1a70*/  IMAD R5, R5, 0x8, R6 ;  /* 0x0000000805057824 */ /* 0x000fc800078e0206 */
[----:B------:R0:W1:Y:S01]  /*1a80*/  SYNCS.PHASECHK.TRANS64.TRYWAIT P1, [R5+URZ], R4 ;  /* 0x00000004050075a7 */ /* 0x000062000802017f */
[----:B------:R-:W-:Y:S05]  /*1a90*/  @!P0 BRA `(.L_x_24) ;  /* 0x0000000000048947 */ /* 0x000fea0003800000 */
[----:B------:R-:W-:Y:S01]  /*1aa0*/  BPT.TRAP 0x1 ;  /* 0x000000040000795c */ /* 0x000fe20000300000 */
.L_x_24:
[----:B-1----:R-:W-:Y:S05]  /*1ab0*/  @P1 BRA `(.L_x_25) ;  /* 0x0000000000081947 */ /* 0x002fea0003800000 */
[----:B------:R-:W1:Y:S02]  /*1ac0*/  SYNCS.PHASECHK.TRANS64.TRYWAIT P1, [R5+URZ], R4 ;  /* 0x00000004050075a7 */ /* 0x000e64000802017f */
[----:B-1----:R-:W-:Y:S05]  /*1ad0*/  @!P1 BRA `(.L_x_26) ;  /* 0x0000006000809947 */ /* 0x002fea0003800000 */
.L_x_25:
[----:B------:R-:W-:Y:S01]  /*1ae0*/  ULEA UR6, UR5, UR45, 0xa ;  /* 0x0000002d05067291 */ /* 0x000fe2000f8e503f */
[----:B------:R-:W-:Y:S01]  /*1af0*/  WARPGROUP.ARRIVE ;  /* 0x00000000000079c5 */ /* 0x000fe20000000000 */
[----:B------:R-:W-:Y:S01]  /*1b00*/  ULEA UR7, UR5, UR4, 0xa ;  /* 0x0000000405077291 */ /* 0x000fe2000f8e503f */
[----:B------:R-:W-:Y:S01]  /*1b10*/  UMOV UR9, 0x40000040 ;  /* 0x4000004000097882 */ /* 0x000fe20000000000 */
[----:B------:R-:W-:-:S03]  /*1b20*/  UMOV UR11, 0x40000040 ;  /* 0x40000040000b7882 */ /* 0x000fc60000000000 */
[----:B------:R-:W-:Y:S02]  /*1b30*/  UMOV UR8, UR6 ;  /* 0x0000000600087c82 */ /* 0x000fe40008000000 */
[----:B------:R-:W-:Y:S02]  /*1b40*/  UMOV UR10, UR7 ;  /* 0x00000007000a7c82 */ /* 0x000fe40008000000 */
[----:B------:R-:W-:Y:S01]  /*1b50*/  HGMMA.64x128x16.F32 R24, gdesc[UR8].tnspB, R24, gsb0 ;  /* 0x41e00000081879f0 */ /* 0x000fe20008000818 */
[----:B------:R-:W-:Y:S02]  /*1b60*/  UIADD3 UR8, UR6, 0x2, URZ ;  /* 0x0000000206087890 */ /* 0x000fe4000fffe03f */
[----:B------:R-:W-:Y:S01]  /*1b70*/  UIADD3 UR10, UR7, 0x80, URZ ;  /* 0x00000080070a7890 */ /* 0x000fe2000fffe03f */
[----:B------:R-:W-:Y:S01]  /*1b80*/  UMOV UR9, 0x40000040 ;  /* 0x4000004000097882 */ /* 0x000fe20000000000 */
[----:B------:R-:W-:Y:S01]  /*1b90*/  UMOV UR11, 0x40000040 ;  /* 0x40000040000b7882 */ /* 0x000fe20000000000 */
[----:B------:R-:W-:-:S02]  /*1ba0*/  WARPGROUP.DEPBAR.LE gsb0, 0x0 ;  /* 0x00008000000079c5 */ /* 0x000fc40000010000 */
        /* <DEDUP_REMOVED lines=18> */
[----:B------:R-:W-:Y:S01]  /*1cd0*/  BPT.TRAP 0x1 ;  /* 0x000000040000795c */ /* 0x000fe20000300000 */
.L_x_27:
[----:B------:R-:W-:-:S13]  /*1ce0*/  ISETP.NE.AND P1, PT, R102, RZ, PT ;  /* 0x000000ff6600720c */ /* 0x000fda0003f25270 */
[----:B01----:R-:W-:-:S04]  /*1cf0*/  @P1 IMAD R4, R3, 0x8, R6 ;  /* 0x0000000803041824 */ /* 0x003fc800078e0206 */
[----:B------:R-:W-:-:S05]  /*1d00*/  @P1 VIADD R4, R4, 0x18 ;  /* 0x0000001804041836 */ /* 0x000fca0000000000 */
[----:B------:R-:W-:-:S04]  /*1d10*/  @P1 PRMT R4, R19, 0x654, R4 ;  /* 0x0000065413041816 */ /* 0x000fc80000000004 */
[----:B------:R0:W-:Y:S01]  /*1d20*/  @P1 SYNCS.ARRIVE.TRANS64.RED.A1T0 RZ, [R4+URZ], RZ ;  /* 0x000000ff04ff19a7 */ /* 0x0001e2000810043f */
[----:B------:R-:W-:-:S13]  /*1d30*/  ISETP.GT.U32.AND P1, PT, R18, 0x1, PT ;  /* 0x000000011200780c */ /* 0x000fda0003f24070 */
[----:B0-----:R-:W-:Y:S05]  /*1d40*/  @P1 BRA `(.L_x_28) ;  /* 0x0000000000041947 */ /* 0x001fea0003800000 */
[----:B------:R-:W-:Y:S01]  /*1d50*/  BPT.TRAP 0x1 ;  /* 0x000000040000795c */ /* 0x000fe20000300000 */
.L_x_28:
[----:B------:R-:W-:Y:S01]  /*1d60*/  UIADD3 UR5, UR5, 0x1, URZ ;  /* 0x0000000105057890 */ /* 0x000fe2000fffe03f */
[C---:B------:R-:W-:Y:S01]  /*1d70*/  ISETP.GT.AND P2, PT, R0.reuse, 0x1, PT ;  /* 0x000000010000780c */ /* 0x040fe20003f44270 */
[----:B------:R-:W-:Y:S02]  /*1d80*/  VIADD R3, R3, 0x1 ;  /* 0x0000000103037836 */ /* 0x000fe40000000000 */
[----:B------:R-:W-:Y:S01]  /*1d90*/  UISETP.NE.AND UP0, UPT, UR5, 0x3, UPT ;  /* 0x000000030500788c */ /* 0x000fe2000bf05270 */
[----:B------:R-:W-:Y:S02]  /*1da0*/  VIADD R0, R0, 0xffffffff ;  /* 0xffffffff00007836 */ /* 0x000fe40000000000 */
[C---:B------:R-:W-:Y:S01]  /*1db0*/  ISETP.NE.AND P1, PT, R3.reuse, 0x3, PT ;  /* 0x000000030300780c */ /* 0x040fe20003f25270 */
[----:B------:R-:W-:Y:S02]  /*1dc0*/  USEL UR6, URZ, 0x1, UP0 ;  /* 0x000000013f067887 */ /* 0x000fe40008000000 */
[----:B------:R-:W-:Y:S01]  /*1dd0*/  USEL UR5, UR5, URZ, UP0 ;  /* 0x0000003f05057287 */ /* 0x000fe20008000000 */
[----:B------:R-:W-:-:S03]  /*1de0*/  SEL R3, R3, RZ, P1 ;  /* 0x000000ff03037207 */ /* 0x000fc60000800000 */
[----:B------:R-:W-:Y:S01]  /*1df0*/  LOP3.LUT R7, R7, UR6, RZ, 0x3c, !PT ;  /* 0x0000000607077c12 */ /* 0x000fe2000f8e3cff */
[----:B------:R-:W-:Y:S07]  /*1e00*/  @P2 BRA `(.L_x_29) ;  /* 0xfffffff800f82947 */ /* 0x000fee000383ffff */
.L_x_22:
[----:B01----:R-:W0:Y:S02]  /*1e10*/  LDC R0, c[0x0][0x28c] ;  /* 0x0000a300ff007b82 */ /* 0x003e240000000800 */
[----:B0-----:R-:W-:-:S13]  /*1e20*/  ISETP.GE.AND P1, PT, R0, 0x1, PT ;  /* 0x000000010000780c */ /* 0x001fda0003f26270 */
[----:B------:R-:W-:Y:S05]  /*1e30*/  @!P1 BRA `(.L_x_30) ;  /* 0x0000000000449947 */ /* 0x000fea0003800000 */
[----:B------:R-:W-:Y:S05]  /*1e40*/  @!P0 BRA `(.L_x_31) ;  /* 0x0000000000048947 */ /* 0x000fea0003800000 */
[----:B------:R-:W-:Y:S01]  /*1e50*/  BPT.TRAP 0x1 ;  /* 0x000000040000795c */ /* 0x000fe20000300000 */
.L_x_31:
[----:B------:R-:W-:-:S13]  /*1e60*/  ISETP.NE.AND P0, PT, R102, RZ, PT ;  /* 0x000000ff6600720c */ /* 0x000fda0003f05270 */
[----:B------:R-:W-:-:S05]  /*1e70*/  VOTEU.ANY UP0, P0 ;  /* 0x00000000003f7886 */ /* 0x000fca0000000100 */
[----:B------:R-:W-:-:S06]  /*1e80*/  @UP0 UIADD3 UR4, UR44, UR41, URZ ;  /* 0x000000292c040290 */ /* 0x000fcc000fffe03f */
[----:B------:R-:W-:Y:S02]  /*1e90*/  IMAD.U32 R4, RZ, RZ, UR4 ;  /* 0x00000004ff047e24 */ /* 0x000fe4000f8e00ff */
[----:B------:R-:W-:Y:S02]  /*1ea0*/  IMAD.U32 R3, RZ, RZ, UR4 ;  /* 0x00000004ff037e24 */ /* 0x000fe4000f8e00ff */
[----:B------:R-:W-:-:S05]  /*1eb0*/  @P0 IMAD.WIDE.U32 R4, R4, -0x55555555, RZ ;  /* 0xaaaaaaab04040825 */ /* 0x000fca00078e00ff */
[----:B------:R-:W-:-:S05]  /*1ec0*/  @P0 SHF.R.U32.HI R0, RZ, 0x1, R5 ;  /* 0x00000001ff000819 */ /* 0x000fca0000011605 */
[----:B------:R-:W-:-:S04]  /*1ed0*/  @P0 IMAD R0, R0, -0x3, R3 ;  /* 0xfffffffd00000824 */ /* 0x000fc800078e0203 */
[----:B------:R-:W-:-:S04]  /*1ee0*/  @P0 IMAD R0, R0, 0x8, R6 ;  /* 0x0000000800000824 */ /* 0x000fc800078e0206 */
[----:B------:R-:W-:-:S05]  /*1ef0*/  @P0 VIADD R0, R0, 0x18 ;  /* 0x0000001800000836 */ /* 0x000fca0000000000 */
[----:B------:R-:W-:-:S04]  /*1f00*/  @P0 PRMT R0, R19, 0x654, R0 ;  /* 0x0000065413000816 */ /* 0x000fc80000000000 */
[----:B------:R0:W-:Y:S01]  /*1f10*/  @P0 SYNCS.ARRIVE.TRANS64.RED.A1T0 RZ, [R0+URZ], RZ ;  /* 0x000000ff00ff09a7 */ /* 0x0001e2000810043f */
[----:B------:R-:W-:-:S13]  /*1f20*/  ISETP.GT.U32.AND P0, PT, R18, 0x1, PT ;  /* 0x000000011200780c */ /* 0x000fda0003f04070 */
[----:B0-----:R-:W-:Y:S05]  /*1f30*/  @P0 BRA `(.L_x_30) ;  /* 0x0000000000040947 */ /* 0x001fea0003800000 */
[----:B------:R-:W-:Y:S01]  /*1f40*/  BPT.TRAP 0x1 ;  /* 0x000000040000795c */ /* 0x000fe20000300000 */
.L_x_30:
[----:B------:R-:W-:Y:S01]  /*1f50*/  IMAD.SHL.U32 R3, R100, 0x80, RZ ;  /* 0x0000008064037824 */ /* 0x000fe200078e00ff */
[----:B------:R-:W-:Y:S01]  /*1f60*/  UIADD3 UR41, UR43, UR41, URZ ;  /* 0x000000292b297290 */ /* 0x000fe2000fffe03f */
[----:B------:R-:W-:Y:S01]  /*1f70*/  SHF.R.S32.HI R13, RZ, 0x1f, R99 ;  /* 0x0000001fff0d7819 */ /* 0x000fe20000011463 */
[----:B------:R-:W-:Y:S01]  /*1f80*/  UISETP.GE.U32.AND UP1, UPT, UR43, 0x3, UPT ;  /* 0x000000032b00788c */ /* 0x000fe2000bf26070 */
[----:B------:R-:W-:Y:S01]  /*1f90*/  IMAD.SHL.U32 R7, R101, 0x80, RZ ;  /* 0x0000008065077824 */ /* 0x000fe200078e00ff */
[----:B------:R-:W-:Y:S01]  /*1fa0*/  ULDC UR7, c[0x0][0x288] ;  /* 0x0000a20000077ab9 */ /* 0x000fe20000000800 */
[C---:B------:R-:W-:Y:S01]  /*1fb0*/  LOP3.LUT R8, R3.reuse, 0x6, R94, 0xf8, !PT ;  /* 0x0000000603087812 */ /* 0x040fe200078ef85e */
[----:B------:R-:W-:Y:S01]  /*1fc0*/  UISETP.GT.U32.AND UP0, UPT, UR41, 0x2, UPT ;  /* 0x000000022900788c */ /* 0x000fe2000bf04070 */
[----:B------:R-:W-:Y:S01]  /*1fd0*/  ISETP.GE.AND P0, PT, R3, UR7, PT ;  /* 0x0000000703007c0c */ /* 0x000fe2000bf06270 */
[----:B------:R-:W-:Y:S01]  /*1fe0*/  ULDC.64 UR4, c[0x0][0x5d0] ;  /* 0x0001740000047ab9 */ /* 0x000fe20000000a00 */
[--C-:B------:R-:W-:Y:S01]  /*1ff0*/  SHF.R.S32.HI R9, RZ, 0x1f, R8.reuse ;  /* 0x0000001fff097819 */ /* 0x100fe20000011408 */
[----:B------:R-:W-:Y:S01]  /*2000*/  ULDC UR10, c[0x0][0x284] ;  /* 0x0000a100000a7ab9 */ /* 0x000fe20000000800 */
[----:B------:R-:W-:Y:S01]  /*2010*/  IMAD R0, R13, UR4, RZ ;  /* 0x000000040d007c24 */ /* 0x000fe2000f8e02ff */
[----:B------:R-:W-:Y:S01]  /*2020*/  UISETP.LT.U32.AND UP0, UPT, UR43, 0x3, UP0 ;  /* 0x000000032b00788c */ /* 0x000fe20008701070 */
[----:B------:R-:W-:Y:S01]  /*2030*/  ISETP.GE.OR P0, PT, R7, UR10, P0 ;  /* 0x0000000a07007c0c */ /* 0x000fe20008706670 */
[----:B------:R-:W-:Y:S01]  /*2040*/  IMAD.WIDE.U32 R4, R99, UR4, R8 ;  /* 0x0000000463047c25 */ /* 0x000fe2000f8e0008 */
[----:B------:R-:W-:Y:S01]  /*2050*/  ULDC.64 UR8, c[0x0][0x5c8] ;  /* 0x0001720000087ab9 */ /* 0x000fe20000000a00 */
[----:B------:R-:W-:-:S02]  /*2060*/  USEL UR6, URZ, 0x1, !UP0 ;  /* 0x000000013f067887 */ /* 0x000fc4000c000000 */
[----:B------:R-:W-:Y:S01]  /*2070*/  IMAD R11, R99, UR5, R0 ;  /* 0x00000005630b7c24 */ /* 0x000fe2000f8e0200 */
[----:B------:R-:W-:Y:S01]  /*2080*/  @UP1 UIMAD.WIDE.U32 UR4, UR41, -0x55555555, URZ ;  /* 0xaaaaaaab290418a5 */ /* 0x000fe2000f8e003f */
[----:B------:R-:W-:Y:S01]  /*2090*/  IMAD.WIDE R100, R101, 0x80, R22 ;  /* 0x0000008065647825 */ /* 0x000fe200078e0216 */
[----:B------:R-:W-:Y:S02]  /*20a0*/  ULOP3.LUT UR40, UR40, UR6, URZ, 0x3c, !UPT ;  /* 0x0000000628287292 */ /* 0x000fe4000f8e3c3f */
[----:B------:R-:W-:Y:S01]  /*20b0*/  @UP1 USHF.R.U32.HI UR4, URZ, 0x1, UR5 ;  /* 0x000000013f041899 */ /* 0x000fe20008011605 */
[----:B------:R-:W-:Y:S02]  /*20c0*/  IMAD.IADD R5, R5, 0x1, R11 ;  /* 0x0000000105057824 */ /* 0x000fe400078e020b */
[----:B------:R-:W-:Y:S01]  /*20d0*/  IMAD R11, R101, UR8, RZ ;  /* 0x00000008650b7c24 */ /* 0x000fe2000f8e02ff */
[----:B------:R-:W-:Y:S01]  /*20e0*/  @UP1 ULOP3.LUT UR40, UR40, 0x1, UR4, 0x78, !UPT ;  /* 0x0000000128281892 */ /* 0x000fe2000f8e7804 */
[----:B------:R-:W-:-:S04]  /*20f0*/  IMAD.WIDE.U32 R104, R100, UR8, R4 ;  /* 0x0000000864687c25 */ /* 0x000fc8000f8e0004 */
[----:B------:R-:W-:Y:S02]  /*2100*/  IMAD R11, R100, UR9, R11 ;  /* 0x00000009640b7c24 */ /* 0x000fe4000f8e020b */
[----:B------:R-:W-:Y:S01]  /*2110*/  IMAD.MOV.U32 R0, RZ, RZ, -0x1 ;  /* 0xffffffffff007424 */ /* 0x000fe200078e00ff */
[----:B------:R-:W-:Y:S06]  /*2120*/  @P0 BRA `(.L_x_32) ;  /* 0x0000004000040947 */ /* 0x000fec0003800000 */
[----:B-----5:R-:W-:Y:S01]  /*2130*/  FSETP.NEU.AND P1, PT, R89, RZ, PT ;  /* 0x000000ff5900720b */ /* 0x020fe20003f2d000 */
[----:B------:R-:W-:Y:S01]  /*2140*/  IMAD.IADD R4, R93, 0x1, -R3 ;  /* 0x000000015d047824 */ /* 0x000fe200078e0a03 */
[----:B------:R-:W-:Y:S01]  /*2150*/  BSSY B0, `(.L_x_32) ;  /* 0x00003fe000007945 */ /* 0x000fe20003800000 */
[----:B------:R-:W-:Y:S02]  /*2160*/  IMAD.IADD R3, R98, 0x1, -R7 ;  /* 0x0000000162037824 */ /* 0x000fe400078e0a07 */
[----:B------:R-:W-:Y:S01]  /*2170*/  IMAD.IADD R115, R105, 0x1, R11 ;  /* 0x0000000169737824 */ /* 0x000fe200078e020b */
[----:B------:R-:W-:-:S04]  /*2180*/  ISETP.GT.AND P0, PT, R4, RZ, PT ;  /* 0x000000ff0400720c */ /* 0x000fc80003f04270 */
[----:B------:R-:W-:-:S03]  /*2190*/  ISETP.GT.AND P3, PT, R3, RZ, P0 ;  /* 0x000000ff0300720c */ /* 0x000fc60000764270 */
[----:B------:R-:W-:Y:S10]  /*21a0*/  @!P1 BRA `(.L_x_33) ;  /* 0x0000002c00289947 */ /* 0x000ff40003800000 */
[----:B------:R-:W0:Y:S01]  /*21b0*/  LDC.64 R108, c[0x0][0x5b8] ;  /* 0x00016e00ff6c7b82 */ /* 0x000e220000000a00 */
[----:B------:R-:W-:-:S07]  /*21c0*/  ULDC.64 UR4, c[0x0][0x5c0] ;  /* 0x0001700000047ab9 */ /* 0x000fce0000000a00 */
[----:B------:R-:W1:Y:S08]  /*21d0*/  LDC.64 R110, c[0x0][0x5b0] ;  /* 0x00016c00ff6e7b82 */ /* 0x000e700000000a00 */
[----:B------:R-:W2:Y:S01]  /*21e0*/  LDC.64 R112, c[0x0][0x5a8] ;  /* 0x00016a00ff707b82 */ /* 0x000ea20000000a00 */
[-C--:B0-----:R-:W-:Y:S02]  /*21f0*/  IMAD R6, R13, R108.reuse, RZ ;  /* 0x0000006c0d067224 */ /* 0x081fe400078e02ff */
[----:B------:R-:W-:-:S04]  /*2200*/  IMAD.WIDE.U32 R106, R99, R108, R8 ;  /* 0x0000006c636a7225 */ /* 0x000fc800078e0008 */
[----:B------:R-:W-:Y:S02]  /*2210*/  IMAD R105, R99, R109, R6 ;  /* 0x0000006d63697224 */ /* 0x000fe400078e0206 */
[-C--:B-1----:R-:W-:Y:S02]  /*2220*/  IMAD R5, R101, R110.reuse, RZ ;  /* 0x0000006e65057224 */ /* 0x082fe400078e02ff */
[----:B------:R-:W-:Y:S02]  /*2230*/  IMAD.IADD R13, R107, 0x1, R105 ;  /* 0x000000016b0d7824 */ /* 0x000fe400078e0269 */
[----:B------:R-:W-:Y:S02]  /*2240*/  IMAD.MOV.U32 R12, RZ, RZ, R106 ;  /* 0x000000ffff0c7224 */ /* 0x000fe400078e006a */
[C---:B------:R-:W-:Y:S02]  /*2250*/  IMAD R109, R100.reuse, R111, R5 ;  /* 0x0000006f646d7224 */ /* 0x040fe400078e0205 */
[----:B------:R-:W-:-:S04]  /*2260*/  IMAD.WIDE.U32 R6, R100, R110, R12 ;  /* 0x0000006e64067225 */ /* 0x000fc800078e000c */
[----:B------:R-:W-:Y:S01]  /*2270*/  IMAD.IADD R5, R7, 0x1, R109 ;  /* 0x0000000107057824 */ /* 0x000fe200078e026d */
[----:B--2---:R-:W-:-:S04]  /*2280*/  LEA R14, P1, R6, R112, 0x1 ;  /* 0x00000070060e7211 */ /* 0x004fc800078208ff */
[----:B------:R-:W-:-:S05]  /*2290*/  LEA.HI.X R15, R6, R113, R5, 0x1, P1 ;  /* 0x00000071060f7211 */ /* 0x000fca00008f0c05 */
[----:B------:R0:W2:Y:S01]  /*22a0*/  @P3 LDG.E.LTC128B.U16 R5, desc[UR38][R14.64] ;  /* 0x000000260e053981 */ /* 0x0000a2000c1e1520 */
[----:B------:R-:W-:Y:S01]  /*22b0*/  IMAD.WIDE.U32 R6, R100, R110, R8 ;  /* 0x0000006e64067225 */ /* 0x000fe200078e0008 */
[----:B------:R-:W-:Y:S03]  /*22c0*/  BSSY B1, `(.L_x_34) ;  /* 0x0000013000017945 */ /* 0x000fe60003800000 */
[----:B------:R-:W-:Y:S02]  /*22d0*/  IMAD.IADD R7, R109, 0x1, R7 ;  /* 0x000000016d077824 */ /* 0x000fe400078e0207 */
[----:B------:R-:W-:Y:S01]  /*22e0*/  IMAD.WIDE.U32 R20, R99, R108, R6 ;  /* 0x0000006c63147225 */ /* 0x000fe200078e0006 */
[----:B0-----:R-:W-:-:S03]  /*22f0*/  SHF.L.U64.HI R15, R110, 0x3, R111 ;  /* 0x000000036e0f7819 */ /* 0x001fc6000001026f */
[----:B------:R-:W-:Y:S01]  /*2300*/  IMAD.IADD R7, R105, 0x1, R21 ;  /* 0x0000000169077824 */ /* 0x000fe200078e0215 */
[----:B------:R-:W-:Y:S01]  /*2310*/  LEA R6, P4, R20, R112, 0x1 ;  /* 0x0000007014067211 */ /* 0x000fe200078808ff */
[----:B------:R-:W-:-:S03]  /*2320*/  IMAD.SHL.U32 R14, R110, 0x8, RZ ;  /* 0x000000086e0e7824 */ /* 0x000fc600078e00ff */
[----:B------:R-:W-:Y:S01]  /*2330*/  LEA.HI.X R7, R20, R113, R7, 0x1, P4 ;  /* 0x0000007114077211 */ /* 0x000fe200020f0c07 */
[----:B--2---:R-:W-:-:S05]  /*2340*/  HADD2.F32 R10, -RZ, R5.H0_H0 ;  /* 0x20000005ff0a7230 */ /* 0x004fca0000004100 */
[----:B------:R-:W-:Y:S01]  /*2350*/  FMUL R11, R10, R89 ;  /* 0x000000590a0b7220 */ /* 0x000fe20000400000 */
[----:B------:R-:W-:-:S03]  /*2360*/  LEA R10, P1, R104, UR4, 0x1 ;  /* 0x00000004680a7c11 */ /* 0x000fc6000f8208ff */
[----:B------:R-:W-:Y:S01]  /*2370*/  FFMA R24, R24, R88, R11 ;  /* 0x0000005818187223 */ /* 0x000fe2000000000b */
[----:B------:R-:W-:Y:S02]  /*2380*/  LEA.HI.X R11, R104, UR5, R115, 0x1, P1 ;  /* 0x00000005680b7c11 */ /* 0x000fe400088f0c73 */
[----:B------:R-:W-:Y:S02]  /*2390*/  ISETP.GT.AND P1, PT, R4, 0x1, PT ;  /* 0x000000010400780c */ /* 0x000fe40003f24270 */
[----:B------:R-:W-:Y:S02]  /*23a0*/  F2FP.F16.F32.PACK_AB R24, RZ, R24 ;  /* 0x00000018ff18723e */ /* 0x000fe400000000ff */
[----:B------:R-:W-:-:S03]  /*23b0*/  ISETP.GT.AND P2, PT, R3, RZ, P1 ;  /* 0x000000ff0300720c */ /* 0x000fc60000f44270 */
[----:B------:R0:W-:Y:S10]  /*23c0*/  @P3 STG.E.U16 desc[UR38][R10.64], R24 ;  /* 0x000000180a003986 */ /* 0x0001f4000c101526 */
[----:B------:R-:W-:Y:S05]  /*23d0*/  @!P2 BRA `(.L_x_35) ;  /* 0x000000000004a947 */ /* 0x000fea0003800000 */
[----:B------:R1:W5:Y:S02]  /*23e0*/  LDG.E.LTC128B.U16 R5, desc[UR38][R6.64+0x2] ;  /* 0x0000022606057981 */ /* 0x000364000c1e1520 */
.L_x_35:
[----:B------:R-:W-:Y:S05]  /*23f0*/  BSYNC B1 ;  /* 0x0000000000017941 */ /* 0x000fea0003800000 */
.L_x_34:
[----:B-----5:R-:W-:Y:S01]  /*2400*/  HADD2.F32 R12, -RZ, R5.H0_H0 ;  /* 0x20000005ff0c7230 */ /* 0x020fe20000004100 */
[----:B------:R-:W-:Y:S01]  /*2410*/  ISETP.GT.AND P0, PT, R3, 0x8, P0 ;  /* 0x000000080300780c */ /* 0x000fe20000704270 */
[----:B------:R-:W-:Y:S01]  /*2420*/  IMAD.WIDE.U32 R20, R100, R110, R14 ;  /* 0x0000006e64147225 */ /* 0x000fe200078e000e */
[----:B0-----:R-:W-:-:S03]  /*2430*/  PRMT R24, R5, 0x7610, R24 ;  /* 0x0000761005187816 */ /* 0x001fc60000000018 */
[----:B------:R-:W-:Y:S01]  /*2440*/  FMUL R12, R12, R89 ;  /* 0x000000590c0c7220 */ /* 0x000fe20000400000 */
[----:B------:R-:W-:Y:S01]  /*2450*/  IMAD.IADD R109, R109, 0x1, R21 ;  /* 0x000000016d6d7824 */ /* 0x000fe200078e0215 */
[----:B------:R-:W-:Y:S02]  /*2460*/  IADD3 R106, P3, R106, R20, RZ ;  /* 0x000000146a6a7210 */ /* 0x000fe40007f7e0ff */
[----:B------:R-:W-:-:S03]  /*2470*/  FFMA R12, R25, R88, R12 ;  /* 0x00000058190c7223 */ /* 0x000fc6000000000c */
[----:B------:R-:W-:Y:S01]  /*2480*/  IMAD.X R13, R109, 0x1, R13, P3 ;  /* 0x000000016d0d7824 */ /* 0x000fe200018e060d */
[C---:B------:R-:W-:Y:S02]  /*2490*/  LEA R14, P3, R106.reuse, R112, 0x1 ;  /* 0x000000706a0e7211 */ /* 0x040fe400078608ff */
[----:B------:R-:W-:Y:S02]  /*24a0*/  F2FP.F16.F32.PACK_AB R12, RZ, R12 ;  /* 0x0000000cff0c723e */ /* 0x000fe400000000ff */
[----:B------:R-:W-:Y:S02]  /*24b0*/  LEA.HI.X R15, R106, R113, R13, 0x1, P3 ;  /* 0x000000716a0f7211 */ /* 0x000fe400018f0c0d */
[----:B------:R-:W-:-:S05]  /*24c0*/  PRMT R21, R12, 0x7610, R21 ;  /* 0x000076100c157816 */ /* 0x000fca0000000015 */
[----:B------:R0:W-:Y:S04]  /*24d0*/  @P2 STG.E.U16 desc[UR38][R10.64+0x2], R21 ;  /* 0x000002150a002986 */ /* 0x0001e8000c101526 */
[----:B------:R-:W2:Y:S01]  /*24e0*/  @P0 LDG.E.LTC128B.U16 R24, desc[UR38][R14.64] ;  /* 0x000000260e180981 */ /* 0x000ea2000c1e1520 */
[----:B------:R-:W-:Y:S01]  /*24f0*/  IADD3 R20, P2, R8, R20, RZ ;  /* 0x0000001408147210 */ /* 0x000fe20007f5e0ff */
[----:B------:R-:W-:Y:S01]  /*2500*/  BSSY B1, `(.L_x_36) ;  /* 0x0000011000017945 */ /* 0x000fe20003800000 */
[C---:B------:R-:W-:Y:S02]  /*2510*/  SHF.L.U64.HI R13, R90.reuse, 0x1, R91 ;  /* 0x000000015a0d7819 */ /* 0x040fe4000001025b */
[----:B------:R-:W-:Y:S01]  /*2520*/  ISETP.GT.AND P1, PT, R3, 0x8, P1 ;  /* 0x000000080300780c */ /* 0x000fe20000f24270 */
[----:B0-----:R-:W-:Y:S01]  /*2530*/  IMAD.X R21, R9, 0x1, R109, P2 ;  /* 0x0000000109157824 */ /* 0x001fe200010e066d */
[----:B------:R-:W-:Y:S01]  /*2540*/  LEA R12, P2, R90, R10, 0x1 ;  /* 0x0000000a5a0c7211 */ /* 0x000fe200078408ff */
[----:B------:R-:W-:-:S04]  /*2550*/  IMAD.WIDE.U32 R20, R99, R108, R20 ;  /* 0x0000006c63147225 */ /* 0x000fc800078e0014 */
[----:B------:R-:W-:Y:S02]  /*2560*/  IMAD.X R13, R13, 0x1, R11, P2 ;  /* 0x000000010d0d7824 */ /* 0x000fe400010e060b */
[----:B------:R-:W-:Y:S02]  /*2570*/  IMAD.IADD R9, R105, 0x1, R21 ;  /* 0x0000000169097824 */ /* 0x000fe400078e0215 */
[----:B--2---:R-:W-:-:S05]  /*2580*/  HADD2.F32 R8, -RZ, R24.H0_H0 ;  /* 0x20000018ff087230 */ /* 0x004fca0000004100 */
[----:B------:R-:W-:Y:S01]  /*2590*/  FMUL R5, R8, R89 ;  /* 0x0000005908057220 */ /* 0x000fe20000400000 */
[----:B------:R-:W-:-:S03]  /*25a0*/  LEA R8, P3, R20, R112, 0x1 ;  /* 0x0000007014087211 */ /* 0x000fc600078608ff */
[----:B------:R-:W-:Y:S01]  /*25b0*/  FFMA R5, R26, R88, R5 ;  /* 0x000000581a057223 */ /* 0x000fe20000000005 */
[----:B------:R-:W-:-:S04]  /*25c0*/  LEA.HI.X R9, R20, R113, R9, 0x1, P3 ;  /* 0x0000007114097211 */ /* 0x000fc800018f0c09 */
[----:B------:R-:W-:-:S05]  /*25d0*/  F2FP.F16.F32.PACK_AB R5, RZ, R5 ;  /* 0x00000005ff05723e */ /* 0x000fca00000000ff */
[----:B------:R0:W-:Y:S01]  /*25e0*/  @P0 STG.E.U16 desc[UR38][R12.64], R5 ;  /* 0x000000050c000986 */ /* 0x0001e2000c101526 */
[----:B------:R-:W-:Y:S05]  /*25f0*/  @!P1 BRA `(.L_x_37) ;  /* 0x0000000000049947 */ /* 0x000fea0003800000 */
[----:B------:R2:W5:Y:S02]  /*2600*/  LDG.E.LTC128B.U16 R24, desc[UR38][R8.64+0x2] ;  /* 0x0000022608187981 */ /* 0x000564000c1e1520 */
.L_x_37:
[----:B------:R-:W-:Y:S05]  /*2610*/  BSYNC B1 ;  /* 0x0000000000017941 */ /* 0x000fea0003800000 */
.L_x_36:
[----:B-----5:R-:W-:Y:S01]  /*2620*/  HADD2.F32 R14, -RZ, R24.H0_H0 ;  /* 0x20000018ff0e7230 */ /* 0x020fe20000004100 */
[----:B------:R-:W-:Y:S01]  /*2630*/  ISETP.GT.AND P0, PT, R4, 0x8, PT ;  /* 0x000000080400780c */ /* 0x000fe20003f04270 */
[----:B------:R-:W-:Y:S03]  /*2640*/  BSSY B1, `(.L_x_38) ;  /* 0x0000008000017945 */ /* 0x000fe60003800000 */
[----:B------:R-:W-:Y:S01]  /*2650*/  FMUL R14, R14, R89 ;  /* 0x000000590e0e7220 */ /* 0x000fe20000400000 */
[----:B------:R-:W-:-:S03]  /*2660*/  ISETP.GT.AND P2, PT, R3, RZ, P0 ;  /* 0x000000ff0300720c */ /* 0x000fc60000744270 */
[----:B------:R-:W-:-:S05]  /*2670*/  FFMA R14, R27, R88, R14 ;  /* 0x000000581b0e7223 */ /* 0x000fca000000000e */
[----:B------:R-:W-:-:S05]  /*2680*/  F2FP.F16.F32.PACK_AB R14, RZ, R14 ;  /* 0x0000000eff0e723e */ /* 0x000fca00000000ff */
[----:B------:R3:W-:Y:S01]  /*2690*/  @P1 STG.E.U16 desc[UR38][R12.64+0x2], R14 ;  /* 0x0000020e0c001986 */ /* 0x0007e2000c101526 */
[----:B------:R-:W-:Y:S05]  /*26a0*/  @!P2 BRA `(.L_x_39) ;  /* 0x000000000004a947 */ /* 0x000fea0003800000 */
[----:B------:R4:W5:Y:S02]  /*26b0*/  LDG.E.LTC128B.U16 R24, desc[UR38][R6.64+0x10] ;  /* 0x0000102606187981 */ /* 0x000964000c1e1520 */
.L_x_39:
[----:B------:R-:W-:Y:S05]  /*26c0*/  BSYNC B1 ;  /* 0x0000000000017941 */ /* 0x000fea0003800000 */
.L_x_38:
[----:B---3-5:R-:W-:Y:S01]  /*26d0*/  HADD2.F32 R14, -RZ, R24.H0_H0 ;  /* 0x20000018ff0e7230 */ /* 0x028fe20000004100 */
[----:B------:R-:W-:Y:S01]  /*26e0*/  ISETP.GT.AND P1, PT, R4, 0x9, PT ;  /* 0x000000090400780c */ /* 0x000fe20003f24270 */
[----:B------:R-:W-:Y:S03]  /*26f0*/  BSSY B1, `(.L_x_40) ;  /* 0x0000008000017945 */ /* 0x000fe60003800000 */
[----:B0-----:R-:W-:Y:S01]  /*2700*/  FMUL R5, R14, R89 ;  /* 0x000000590e057220 */ /* 0x001fe20000400000 */
[----:B------:R-:W-:-:S03]  /*2710*/  ISETP.GT.AND P3, PT, R3, RZ, P1 ;  /* 0x000000ff0300720c */ /* 0x000fc60000f64270 */
[----:B------:R-:W-:-:S05]  /*2720*/  FFMA R5, R28, R88, R5 ;  /* 0x000000581c057223 */ /* 0x000fca0000000005 */
[----:B------:R-:W-:-:S05]  /*2730*/  F2FP.F16.F32.PACK_AB R5, RZ, R5 ;  /* 0x00000005ff05723e */ /* 0x000fca00000000ff */
[----:B------:R0:W-:Y:S01]  /*2740*/  @P2 STG.E.U16 desc[UR38][R10.64+0x10], R5 ;  /* 0x000010050a002986 */ /* 0x0001e2000c101526 */
[----:B------:R-:W-:Y:S05]  /*2750*/  @!P3 BRA `(.L_x_41) ;  /* 0x000000000004b947 */ /* 0x000fea0003800000 */
[----:B------:R3:W5:Y:S02]  /*2760*/  LDG.E.LTC128B.U16 R24, desc[UR38][R6.64+0x12] ;  /* 0x0000122606187981 */ /* 0x000764000c1e1520 */
.L_x_41:
[----:B------:R-:W-:Y:S05]  /*2770*/  BSYNC B1 ;  /* 0x0000000000017941 */ /* 0x000fea0003800000 */
.L_x_40:
[----:B-----5:R-:W-:Y:S01]  /*2780*/  HADD2.F32 R14, -RZ, R24.H0_H0 ;  /* 0x20000018ff0e7230 */ /* 0x020fe20000004100 */
[----:B------:R-:W-:Y:S01]  /*2790*/  ISETP.GT.AND P0, PT, R3, 0x8, P0 ;  /* 0x000000080300780c */ /* 0x000fe20000704270 */
[----:B------:R-:W-:Y:S03]  /*27a0*/  BSSY B1, `(.L_x_42) ;  /* 0x0000007000017945 */ /* 0x000fe60003800000 */
[----:B------:R-:W-:-:S04]  /*27b0*/  FMUL R14, R14, R89 ;  /* 0x000000590e0e7220 */ /* 0x000fc80000400000 */
[----:B------:R-:W-:-:S05]  /*27c0*/  FFMA R14, R29, R88, R14 ;  /* 0x000000581d0e7223 */ /* 0x000fca000000000e */
[----:B------:R-:W-:-:S05]  /*27d0*/  F2FP.F16.F32.PACK_AB R14, RZ, R14 ;  /* 0x0000000eff0e723e */ /* 0x000fca00000000ff */
[----:B------:R0:W-:Y:S01]  /*27e0*/  @P3 STG.E.U16 desc[UR38][R10.64+0x12], R14 ;  /* 0x0000120e0a003986 */ /* 0x0001e2000c101526 */
[----:B------:R-:W-:Y:S05]  /*27f0*/  @!P0 BRA `(.L_x_43) ;  /* 0x0000000000048947 */ /* 0x000fea0003800000 */
[----:B------:R0:W5:Y:S02]  /*2800*/  LDG.E.LTC128B.U16 R24, desc[UR38][R8.64+0x10] ;  /* 0x0000102608187981 */ /* 0x000164000c1e1520 */
.L_x_43:
[----:B------:R-:W-:Y:S05]  /*2810*/  BSYNC B1 ;  /* 0x0000000000017941 */ /* 0x000fea0003800000 */
.L_x_42:
[----:B0----5:R-:W-:Y:S01]  /*2820*/  HADD2.F32 R14, -RZ, R24.H0_H0 ;  /* 0x20000018ff0e7230 */ /* 0x021fe20000004100 */
        /* <DEDUP_REMOVED lines=8> */
.L_x_45:
[----:B------:R-:W-:Y:S05]  /*28b0*/  BSYNC B1 ;  /* 0x0000000000017941 */ /* 0x000fea0003800000 */
.L_x_44:
        /* <DEDUP_REMOVED lines=10> */
.L_x_47:
[----:B------:R-:W-:Y:S05]  /*2960*/  BSYNC B1 ;  /* 0x0000000000017941 */ /* 0x000fea0003800000 */
.L_x_46:
[----:B0----5:R-:W-:Y:S01]  /*2970*/  HADD2.F32 R14, -RZ, R24.H0_H0 ;  /* 0x20000018ff0e7230 */ /* 0x021fe20000004100 */
        /* <DEDUP_REMOVED lines=9> */
.L_x_49:
[----:B------:R-:W-:Y:S05]  /*2a10*/  BSYNC B1 ;  /* 0x0000000000017941 */ /* 0x000fea0003800000 */
.L_x_48:
        /* <DEDUP_REMOVED lines=9> */
.L_x_51:
[----:B------:R-:W-:Y:S05]  /*2ab0*/  BSYNC B1 ;  /* 0x0000000000017941 */ /* 0x000fea0003800000 */
.L_x_50:
        /* <DEDUP_REMOVED lines=9> */
.L_x_53:
[----:B------:R-:W-:Y:S05]  /*2b50*/  BSYNC B1 ;  /* 0x0000000000017941 */ /* 0x000fea0003800000 */
.L_x_52:
        /* <DEDUP_REMOVED lines=10> */
.L_x_55:
[----:B------:R-:W-:Y:S05]  /*2c00*/  BSYNC B1 ;  /* 0x0000000000017941 */ /* 0x000fea0003800000 */
.L_x_54:
        /* <DEDUP_REMOVED lines=10> */
.L_x_57:
[----:B------:R-:W-:Y:S05]  /*2cb0*/  BSYNC B1 ;  /* 0x0000000000017941 */ /* 0x000fea0003800000 */
.L_x_56:
        /* <DEDUP_REMOVED lines=9> */
.L_x_59:
[----:B------:R-:W-:Y:S05]  /*2d50*/  BSYNC B1 ;  /* 0x0000000000017941 */ /* 0x000fea0003800000 */
.L_x_58:
        /* <DEDUP_REMOVED lines=9> */
.L_x_61:
[----:B------:R-:W-:Y:S05]  /*2df0*/  BSYNC B1 ;  /* 0x0000000000017941 */ /* 0x000fea0003800000 */
.L_x_60:
        /* <DEDUP_REMOVED lines=10> */
.L_x_63:
[----:B------:R-:W-:Y:S05]  /*2ea0*/  BSYNC B1 ;  /* 0x0000000000017941 */ /* 0x000fea0003800000 */
.L_x_62:
        /* <DEDUP_REMOVED lines=10> */
.L_x_65:
[----:B------:R-:W-:Y:S05]  /*2f50*/  BSYNC B1 ;  /* 0x0000000000017941 */ /* 0x000fea0003800000 */
.L_x_64:
        /* <DEDUP_REMOVED lines=9> */
.L_x_67:
[----:B------:R-:W-:Y:S05]  /*2ff0*/  BSYNC B1 ;  /* 0x0000000000017941 */ /* 0x000fea0003800000 */
.L_x_66:
        /* <DEDUP_REMOVED lines=9> */
.L_x_69:
[----:B------:R-:W-:Y:S05]  /*3090*/  BSYNC B1 ;  /* 0x0000000000017941 */ /* 0x000fea0003800000 */
.L_x_68:
        /* <DEDUP_REMOVED lines=10> */
.L_x_71:
[----:B------:R-:W-:Y:S05]  /*3140*/  BSYNC B1 ;  /* 0x0000000000017941 */ /* 0x000fea0003800000 */
.L_x_70:
        /* <DEDUP_REMOVED lines=10> */
.L_x_73:
[----:B------:R-:W-:Y:S05]  /*31f0*/  BSYNC B1 ;  /* 0x0000000000017941 */ /* 0x000fea0003800000 */
.L_x_72:
        /* <DEDUP_REMOVED lines=9> */
.L_x_75:
[----:B------:R-:W-:Y:S05]  /*3290*/  BSYNC B1 ;  /* 0x0000000000017941 */ /* 0x000fea0003800000 */
.L_x_74:
        /* <DEDUP_REMOVED lines=9> */
.L_x_77:
[----:B------:R-:W-:Y:S05]  /*3330*/  BSYNC B1 ;  /* 0x0000000000017941 */ /* 0x000fea0003800000 */
.L_x_76:
        /* <DEDUP_REMOVED lines=10> */
.L_x_79:
[----:B------:R-:W-:Y:S05]  /*33e0*/  BSYNC B1 ;  /* 0x0000000000017941 */ /* 0x000fea0003800000 */
.L_x_78:
        /* <DEDUP_REMOVED lines=10> */
.L_x_81:
[----:B------:R-:W-:Y:S05]  /*3490*/  BSYNC B1 ;  /* 0x0000000000017941 */ /* 0x000fea0003800000 */
.L_x_80:
        /* <DEDUP_REMOVED lines=9> */
.L_x_83:
[----:B------:R-:W-:Y:S05]  /*3530*/  BSYNC B1 ;  /* 0x0000000000017941 */ /* 0x000fea0003800000 */
.L_x_82:
        /* <DEDUP_REMOVED lines=9> */
.L_x_85:
[----:B------:R-:W-:Y:S05]  /*35d0*/  BSYNC B1 ;  /* 0x0000000000017941 */ /* 0x000fea0003800000 */
.L_x_84:
        /* <DEDUP_REMOVED lines=10> */
.L_x_87:
[----:B------:R-:W-:Y:S05]  /*3680*/  BSYNC B1 ;  /* 0x0000000000017941 */ /* 0x000fea0003800000 */
.L_x_86:
        /* <DEDUP_REMOVED lines=10> */
.L_x_89:
[----:B------:R-:W-:Y:S05]  /*3730*/  BSYNC B1 ;  /* 0x0000000000017941 */ /* 0x000fea0003800000 */
.L_x_88:
        /* <DEDUP_REMOVED lines=9> */
.L_x_91:
[----:B------:R-:W-:Y:S05]  /*37d0*/  BSYNC B1 ;  /* 0x0000000000017941 */ /* 0x000fea0003800000 */
.L_x_90:
        /* <DEDUP_REMOVED lines=9> */
.L_x_93:
[----:B------:R-:W-:Y:S05]  /*3870*/  BSYNC B1 ;  /* 0x0000000000017941 */ /* 0x000fea0003800000 */
.L_x_92:
        /* <DEDUP_REMOVED lines=10> */
.L_x_95:
[----:B------:R-:W-:Y:S05]  /*3920*/  BSYNC B1 ;  /* 0x0000000000017941 */ /* 0x000fea0003800000 */
.L_x_94:
        /* <DEDUP_REMOVED lines=10> */
.L_x_97:
[----:B------:R-:W-:Y:S05]  /*39d0*/  BSYNC B1 ;  /* 0x0000000000017941 */ /* 0x000fea0003800000 */
.L_x_96:
        /* <DEDUP_REMOVED lines=9> */
.L_x_99:
[----:B------:R-:W-:Y:S05]  /*3a70*/  BSYNC B1 ;  /* 0x0000000000017941 */ /* 0x000fea0003800000 */
.L_x_98:
        /* <DEDUP_REMOVED lines=9> */
.L_x_101:
[----:B------:R-:W-:Y:S05]  /*3b10*/  BSYNC B1 ;  /* 0x0000000000017941 */ /* 0x000fea0003800000 */
.L_x_100:
        /* <DEDUP_REMOVED lines=10> */
.L_x_103:
[----:B------:R-:W-:Y:S05]  /*3bc0*/  BSYNC B1 ;  /* 0x0000000000017941 */ /* 0x000fea0003800000 */
.L_x_102:
        /* <DEDUP_REMOVED lines=10> */
.L_x_105:
[----:B------:R-:W-:Y:S05]  /*3c70*/  BSYNC B1 ;  /* 0x0000000000017941 */ /* 0x000fea0003800000 */
.L_x_104:
        /* <DEDUP_REMOVED lines=9> */
.L_x_107:
[----:B------:R-:W-:Y:S05]  /*3d10*/  BSYNC B1 ;  /* 0x0000000000017941 */ /* 0x000fea0003800000 */
.L_x_106:
        /* <DEDUP_REMOVED lines=9> */
.L_x_109:
[----:B------:R-:W-:Y:S05]  /*3db0*/  BSYNC B1 ;  /* 0x0000000000017941 */ /* 0x000fea0003800000 */
.L_x_108:
        /* <DEDUP_REMOVED lines=10> */
.L_x_111:
[----:B------:R-:W-:Y:S05]  /*3e60*/  BSYNC B1 ;  /* 0x0000000000017941 */ /* 0x000fea0003800000 */
.L_x_110:
        /* <DEDUP_REMOVED lines=10> */
.L_x_113:
[----:B------:R-:W-:Y:S05]  /*3f10*/  BSYNC B1 ;  /* 0x0000000000017941 */ /* 0x000fea0003800000 */
.L_x_112:
        /* <DEDUP_REMOVED lines=9> */
.L_x_115:
[----:B------:R-:W-:Y:S05]  /*3fb0*/  BSYNC B1 ;  /* 0x0000000000017941 */ /* 0x000fea0003800000 */
.L_x_114:
        /* <DEDUP_REMOVED lines=9> */
.L_x_117:
[----:B------:R-:W-:Y:S05]  /*4050*/  BSYNC B1 ;  /* 0x0000000000017941 */ /* 0x000fea0003800000 */
.L_x_116:
        /* <DEDUP_REMOVED lines=10> */
.L_x_119:
[----:B------:R-:W-:Y:S05]  /*4100*/  BSYNC B1 ;  /* 0x0000000000017941 */ /* 0x000fea0003800000 */
.L_x_118:
        /* <DEDUP_REMOVED lines=10> */
.L_x_121:
[----:B------:R-:W-:Y:S05]  /*41b0*/  BSYNC B1 ;  /* 0x0000000000017941 */ /* 0x000fea0003800000 */
.L_x_120:
        /* <DEDUP_REMOVED lines=9> */
.L_x_123:
[----:B------:R-:W-:Y:S05]  /*4250*/  BSYNC B1 ;  /* 0x0000000000017941 */ /* 0x000fea0003800000 */
.L_x_122:
        /* <DEDUP_REMOVED lines=9> */
.L_x_125:
[----:B------:R-:W-:Y:S05]  /*42f0*/  BSYNC B1 ;  /* 0x0000000000017941 */ /* 0x000fea0003800000 */
.L_x_124:
        /* <DEDUP_REMOVED lines=10> */
.L_x_127:
[----:B------:R-:W-:Y:S05]  /*43a0*/  BSYNC B1 ;  /* 0x0000000000017941 */ /* 0x000fea0003800000 */
.L_x_126:
        /* <DEDUP_REMOVED lines=10> */
.L_x_129:
[----:B------:R-:W-:Y:S05]  /*4450*/  BSYNC B1 ;  /* 0x0000000000017941 */ /* 0x000fea0003800000 */
.L_x_128:
        /* <DEDUP_REMOVED lines=9> */
.L_x_131:
[----:B------:R-:W-:Y:S05]  /*44f0*/  BSYNC B1 ;  /* 0x0000000000017941 */ /* 0x000fea0003800000 */
.L_x_130:
        /* <DEDUP_REMOVED lines=9> */
.L_x_133:
[----:B------:R-:W-:Y:S05]  /*4590*/  BSYNC B1 ;  /* 0x0000000000017941 */ /* 0x000fea0003800000 */
.L_x_132:
        /* <DEDUP_REMOVED lines=10> */
.L_x_135:
[----:B------:R-:W-:Y:S05]  /*4640*/  BSYNC B1 ;  /* 0x0000000000017941 */ /* 0x000fea0003800000 */
.L_x_134:
        /* <DEDUP_REMOVED lines=10> */
.L_x_137:
[----:B------:R-:W-:Y:S05]  /*46f0*/  BSYNC B1 ;  /* 0x0000000000017941 */ /* 0x000fea0003800000 */
.L_x_136:
        /* <DEDUP_REMOVED lines=9> */
.L_x_139:
[----:B------:R-:W-:Y:S05]  /*4790*/  BSYNC B1 ;  /* 0x0000000000017941 */ /* 0x000fea0003800000 */
.L_x_138:
        /* <DEDUP_REMOVED lines=9> */
.L_x_141:
[----:B------:R-:W-:Y:S05]  /*4830*/  BSYNC B1 ;  /* 0x0000000000017941 */ /* 0x000fea0003800000 */
.L_x_140:
        /* <DEDUP_REMOVED lines=10> */
.L_x_143:
[----:B------:R-:W-:Y:S05]  /*48e0*/  BSYNC B1 ;  /* 0x0000000000017941 */ /* 0x000fea0003800000 */
.L_x_142:
        /* <DEDUP_REMOVED lines=10> */
.L_x_145:
[----:B------:R-:W-:Y:S05]  /*4990*/  BSYNC B1 ;  /* 0x0000000000017941 */ /* 0x000fea0003800000 */
.L_x_144:
        /* <DEDUP_REMOVED lines=9> */
.L_x_147:
[----:B------:R-:W-:Y:S05]  /*4a30*/  BSYNC B1 ;  /* 0x0000000000017941 */ /* 0x000fea0003800000 */
.L_x_146:
        /* <DEDUP_REMOVED lines=9> */
.L_x_149:
[----:B------:R-:W-:Y:S05]  /*4ad0*/  BSYNC B1 ;  /* 0x0000000000017941 */ /* 0x000fea0003800000 */
.L_x_148:
        /* <DEDUP_REMOVED lines=10> */
.L_x_151:
[----:B------:R-:W-:Y:S05]  /*4b80*/  BSYNC B1 ;  /* 0x0000000000017941 */ /* 0x000fea0003800000 */
.L_x_150:
[----:B0----5:R-:W-:Y:S01]  /*4b90*/  HADD2.F32 R14, -RZ, R24.H0_H0 ;  /* 0x20000018ff0e7230 */ /* 0x021fe20000004100 */
[----:B------:R-:W-:Y:S01]  /*4ba0*/  ISETP.GT.AND P1, PT, R4, 0x79, PT ;  /* 0x000000790400780c */ /* 0x000fe20003f24270 */
[----:B------:R-:W-:Y:S01]  /*4bb0*/  @P2 IMAD.MOV.U32 R4, RZ, RZ, R10 ;  /* 0x000000ffff042224 */ /* 0x000fe200078e000a */
[----:B------:R-:W-:Y:S02]  /*4bc0*/  BSSY B1, `(.L_x_152) ;  /* 0x000000a000017945 */ /* 0x000fe40003800000 */
[----:B------:R-:W-:Y:S01]  /*4bd0*/  FMUL R5, R14, R89 ;  /* 0x000000590e057220 */ /* 0x000fe20000400000 */
[----:B------:R-:W-:-:S03]  /*4be0*/  ISETP.GT.AND P3, PT, R3, RZ, P1 ;  /* 0x000000ff0300720c */ /* 0x000fc60000f64270 */
[----:B------:R-:W-:-:S05]  /*4bf0*/  FFMA R5, R84, R88, R5 ;  /* 0x0000005854057223 */ /* 0x000fca0000000005 */
[----:B------:R-:W-:-:S04]  /*4c00*/  F2FP.F16.F32.PACK_AB R5, RZ, R5 ;  /* 0x00000005ff05723e */ /* 0x000fc800000000ff */
[----:B------:R-:W-:Y:S01]  /*4c10*/  PRMT R14, R5, 0x7610, R14 ;  /* 0x00007610050e7816 */ /* 0x000fe2000000000e */
[----:B------:R-:W-:-:S05]  /*4c20*/  @P2 IMAD.MOV.U32 R5, RZ, RZ, R11 ;  /* 0x000000ffff052224 */ /* 0x000fca00078e000b */
[----:B------:R0:W-:Y:S01]  /*4c30*/  @P2 STG.E.U16 desc[UR38][R4.64+0xf0], R14 ;  /* 0x0000f00e04002986 */ /* 0x0001e2000c101526 */
[----:B------:R-:W-:Y:S05]  /*4c40*/  @!P3 BRA `(.L_x_153) ;  /* 0x000000000004b947 */ /* 0x000fea0003800000 */
[----:B------:R0:W5:Y:S02]  /*4c50*/  LDG.E.LTC128B.U16 R24, desc[UR38][R6.64+0xf2] ;  /* 0x0000f22606187981 */ /* 0x000164000c1e1520 */
.L_x_153:
[----:B------:R-:W-:Y:S05]  /*4c60*/  BSYNC B1 ;  /* 0x0000000000017941 */ /* 0x000fea0003800000 */
.L_x_152:
        /* <DEDUP_REMOVED lines=9> */
.L_x_155:
[----:B------:R-:W-:Y:S05]  /*4d00*/  BSYNC B1 ;  /* 0x0000000000017941 */ /* 0x000fea0003800000 */
.L_x_154:
[----:B0----5:R-:W-:Y:S01]  /*4d10*/  HADD2.F32 R4, -RZ, R24.H0_H0 ;  /* 0x20000018ff047230 */ /* 0x021fe20000004100 */
[----:B------:R-:W-:Y:S01]  /*4d20*/  ISETP.GT.AND P1, PT, R3, 0x8, P1 ;  /* 0x000000080300780c */ /* 0x000fe20000f24270 */
[----:B------:R-:W-:Y:S03]  /*4d30*/  BSSY B1, `(.L_x_156) ;  /* 0x000000a000017945 */ /* 0x000fe60003800000 */
[----:B------:R-:W-:Y:S01]  /*4d40*/  FMUL R5, R4, R89 ;  /* 0x0000005904057220 */ /* 0x000fe20000400000 */
[----:B------:R-:W-:-:S03]  /*4d50*/  @P0 IMAD.MOV.U32 R4, RZ, RZ, R12 ;  /* 0x000000ffff040224 */ /* 0x000fc600078e000c */
[----:B------:R-:W-:-:S05]  /*4d60*/  FFMA R5, R86, R88, R5 ;  /* 0x0000005856057223 */ /* 0x000fca0000000005 */
[----:B------:R-:W-:-:S04]  /*4d70*/  F2FP.F16.F32.PACK_AB R5, RZ, R5 ;  /* 0x00000005ff05723e */ /* 0x000fc800000000ff */
[----:B-1-34-:R-:W-:Y:S01]  /*4d80*/  PRMT R6, R5, 0x7610, R6 ;  /* 0x0000761005067816 */ /* 0x01afe20000000006 */
[----:B------:R-:W-:-:S05]  /*4d90*/  @P0 IMAD.MOV.U32 R5, RZ, RZ, R13 ;  /* 0x000000ffff050224 */ /* 0x000fca00078e000d */
[----:B------:R0:W-:Y:S01]  /*4da0*/  @P0 STG.E.U16 desc[UR38][R4.64+0xf0], R6 ;  /* 0x0000f00604000986 */ /* 0x0001e2000c101526 */
[----:B------:R-:W-:Y:S05]  /*4db0*/  @!P1 BRA `(.L_x_157) ;  /* 0x0000000000049947 */ /* 0x000fea0003800000 */
[----:B------:R1:W5:Y:S02]  /*4dc0*/  LDG.E.LTC128B.U16 R24, desc[UR38][R8.64+0xf2] ;  /* 0x0000f22608187981 */ /* 0x000364000c1e1520 */
.L_x_157:
[----:B------:R-:W-:Y:S05]  /*4dd0*/  BSYNC B1 ;  /* 0x0000000000017941 */ /* 0x000fea0003800000 */
.L_x_156:
[----:B------:R-:W-:Y:S05]  /*4de0*/  @!P1 BRA `(.L_x_158) ;  /* 0x0000001000d09947 */ /* 0x000fea0003800000 */
[----:B-----5:R-:W-:-:S05]  /*4df0*/  HADD2.F32 R24, -RZ, R24.H0_H0 ;  /* 0x20000018ff187230 */ /* 0x020fca0000004100 */
[----:B------:R-:W-:-:S04]  /*4e00*/  FMUL R24, R24, R89 ;  /* 0x0000005918187220 */ /* 0x000fc80000400000 */
[----:B------:R-:W-:-:S05]  /*4e10*/  FFMA R24, R87, R88, R24 ;  /* 0x0000005857187223 */ /* 0x000fca0000000018 */
[----:B------:R-:W-:-:S05]  /*4e20*/  F2FP.F16.F32.PACK_AB R24, RZ, R24 ;  /* 0x00000018ff18723e */ /* 0x000fca00000000ff */
[----:B------:R3:W-:Y:S01]  /*4e30*/  STG.E.U16 desc[UR38][R12.64+0xf2], R24 ;  /* 0x0000f2180c007986 */ /* 0x0007e2000c101526 */
[----:B------:R-:W-:Y:S05]  /*4e40*/  BRA `(.L_x_158) ;  /* 0x0000001000b87947 */ /* 0x000fea0003800000 */
.L_x_33:
[----:B------:R-:W-:Y:S01]  /*4e50*/  ISETP.GT.AND P2, PT, R4, 0x1, PT ;  /* 0x000000010400780c */ /* 0x000fe20003f44270 */
[----:B------:R-:W-:Y:S01]  /*4e60*/  ULDC.64 UR4, c[0x0][0x5c0] ;  /* 0x0001700000047ab9 */ /* 0x000fe20000000a00 */
[-C--:B------:R-:W-:Y:S01]  /*4e70*/  FMUL R24, R24, R88.reuse ;  /* 0x0000005818187220 */ /* 0x080fe20000400000 */
[-C--:B------:R-:W-:Y:S01]  /*4e80*/  FMUL R25, R25, R88.reuse ;  /* 0x0000005819197220 */ /* 0x080fe20000400000 */
[----:B------:R-:W-:Y:S01]  /*4e90*/  ISETP.GT.AND P1, PT, R3, RZ, P2 ;  /* 0x000000ff0300720c */ /* 0x000fe20001724270 */
[-C--:B------:R-:W-:Y:S01]  /*4ea0*/  FMUL R26, R26, R88.reuse ;  /* 0x000000581a1a7220 */ /* 0x080fe20000400000 */
[----:B------:R-:W-:Y:S01]  /*4eb0*/  LEA R6, P4, R104, UR4, 0x1 ;  /* 0x0000000468067c11 */ /* 0x000fe2000f8808ff */
[----:B------:R-:W-:Y:S01]  /*4ec0*/  FMUL R27, R27, R88 ;  /* 0x000000581b1b7220 */ /* 0x000fe20000400000 */
[----:B------:R-:W-:Y:S01]  /*4ed0*/  F2FP.F16.F32.PACK_AB R24, RZ, R24 ;  /* 0x00000018ff18723e */ /* 0x000fe200000000ff */
[-C--:B------:R-:W-:Y:S01]  /*4ee0*/  FMUL R28, R28, R88.reuse ;  /* 0x000000581c1c7220 */ /* 0x080fe20000400000 */
[----:B------:R-:W-:Y:S01]  /*4ef0*/  LEA.HI.X R7, R104, UR5, R115, 0x1, P4 ;  /* 0x0000000568077c11 */ /* 0x000fe2000a0f0c73 */
[-C--:B------:R-:W-:Y:S01]  /*4f00*/  FMUL R29, R29, R88.reuse ;  /* 0x000000581d1d7220 */ /* 0x080fe20000400000 */
[----:B------:R-:W-:Y:S01]  /*4f10*/  F2FP.F16.F32.PACK_AB R25, RZ, R25 ;  /* 0x00000019ff19723e */ /* 0x000fe200000000ff */
[-C--:B------:R-:W-:Y:S01]  /*4f20*/  FMUL R30, R30, R88.reuse ;  /* 0x000000581e1e7220 */ /* 0x080fe20000400000 */
[----:B------:R-:W-:Y:S01]  /*4f30*/  ISETP.GT.AND P2, PT, R3, 0x8, P2 ;  /* 0x000000080300780c */ /* 0x000fe20001744270 */
[----:B------:R-:W-:Y:S01]  /*4f40*/  @P3 STG.E.U16 desc[UR38][R6.64], R24 ;  /* 0x0000001806003986 */ /* 0x000fe2000c101526 */
[C---:B------:R-:W-:Y:S01]  /*4f50*/  SHF.L.U64.HI R5, R90.reuse, 0x1, R91 ;  /* 0x000000015a057819 */ /* 0x040fe2000001025b */
[----:B------:R-:W-:Y:S01]  /*4f60*/  FMUL R31, R31, R88 ;  /* 0x000000581f1f7220 */ /* 0x000fe20000400000 */
[----:B------:R-:W-:Y:S01]  /*4f70*/  LEA R8, P3, R90, R6, 0x1 ;  /* 0x000000065a087211 */ /* 0x000fe200078608ff */
[----:B------:R-:W-:Y:S01]  /*4f80*/  @P1 STG.E.U16 desc[UR38][R6.64+0x2], R25 ;  /* 0x0000021906001986 */ /* 0x000fe2000c101526 */
[----:B------:R-:W-:Y:S01]  /*4f90*/  ISETP.GT.AND P1, PT, R3, 0x8, P0 ;  /* 0x000000080300780c */ /* 0x000fe20000724270 */
[----:B------:R-:W-:Y:S01]  /*4fa0*/  FMUL R32, R32, R88 ;  /* 0x0000005820207220 */ /* 0x000fe20000400000 */
[----:B------:R-:W-:Y:S01]  /*4fb0*/  F2FP.F16.F32.PACK_AB R26, RZ, R26 ;  /* 0x0000001aff1a723e */ /* 0x000fe200000000ff */
[----:B------:R-:W-:Y:S01]  /*4fc0*/  IMAD.X R9, R5, 0x1, R7, P3 ;  /* 0x0000000105097824 */ /* 0x000fe200018e0607 */
[----:B------:R-:W-:Y:S01]  /*4fd0*/  F2FP.F16.F32.PACK_AB R27, RZ, R27 ;  /* 0x0000001bff1b723e */ /* 0x000fe200000000ff */
[-C--:B------:R-:W-:Y:S01]  /*4fe0*/  FMUL R33, R33, R88.reuse ;  /* 0x0000005821217220 */ /* 0x080fe20000400000 */
[----:B------:R-:W-:Y:S01]  /*4ff0*/  ISETP.GT.AND P0, PT, R4, 0x8, PT ;  /* 0x000000080400780c */ /* 0x000fe20003f04270 */
[----:B------:R-:W-:Y:S01]  /*5000*/  FMUL R34, R34, R88 ;  /* 0x0000005822227220 */ /* 0x000fe20000400000 */
[----:B------:R-:W-:Y:S01]  /*5010*/  F2FP.F16.F32.PACK_AB R28, RZ, R28 ;  /* 0x0000001cff1c723e */ /* 0x000fe200000000ff */
[-C--:B------:R-:W-:Y:S01]  /*5020*/  FMUL R35, R35, R88.reuse ;  /* 0x0000005823237220 */ /* 0x080fe20000400000 */
[C---:B------:R-:W-:Y:S01]  /*5030*/  ISETP.GT.AND P4, PT, R3.reuse, RZ, P0 ;  /* 0x000000ff0300720c */ /* 0x040fe20000784270 */
[-C--:B------:R-:W-:Y:S01]  /*5040*/  FMUL R36, R36, R88.reuse ;  /* 0x0000005824247220 */ /* 0x080fe20000400000 */
[----:B------:R-:W-:Y:S01]  /*5050*/  F2FP.F16.F32.PACK_AB R29, RZ, R29 ;  /* 0x0000001dff1d723e */ /* 0x000fe200000000ff */
[----:B------:R-:W-:Y:S01]  /*5060*/  @P1 STG.E.U16 desc[UR38][R8.64], R26 ;  /* 0x0000001a08001986 */ /* 0x000fe2000c101526 */
[----:B------:R-:W-:Y:S01]  /*5070*/  ISETP.GT.AND P1, PT, R3, 0x8, P0 ;  /* 0x000000080300780c */ /* 0x000fe20000724270 */
[----:B------:R-:W-:Y:S01]  /*5080*/  FMUL R37, R37, R88 ;  /* 0x0000005825257220 */ /* 0x000fe20000400000 */
[----:B------:R-:W-:Y:S01]  /*5090*/  F2FP.F16.F32.PACK_AB R30, RZ, R30 ;  /* 0x0000001eff1e723e */ /* 0x000fe200000000ff */
[----:B------:R-:W-:Y:S01]  /*50a0*/  @P2 STG.E.U16 desc[UR38][R8.64+0x2], R27 ;  /* 0x0000021b08002986 */ /* 0x000fe2000c101526 */
[----:B------:R-:W-:Y:S01]  /*50b0*/  ISETP.GT.AND P2, PT, R4, 0x9, PT ;  /* 0x000000090400780c */ /* 0x000fe20003f44270 */
[-C--:B------:R-:W-:Y:S01]  /*50c0*/  FMUL R38, R38, R88.reuse ;  /* 0x0000005826267220 */ /* 0x080fe20000400000 */
[----:B------:R-:W-:Y:S01]  /*50d0*/  F2FP.F16.F32.PACK_AB R31, RZ, R31 ;  /* 0x0000001fff1f723e */ /* 0x000fe200000000ff */
[-C--:B------:R-:W-:Y:S01]  /*50e0*/  FMUL R39, R39, R88.reuse ;  /* 0x0000005827277220 */ /* 0x080fe20000400000 */
[C---:B------:R-:W-:Y:S01]  /*50f0*/  ISETP.GT.AND P3, PT, R3.reuse, RZ, P2 ;  /* 0x000000ff0300720c */ /* 0x040fe20001764270 */
[----:B------:R-:W-:Y:S01]  /*5100*/  @P4 STG.E.U16 desc[UR38][R6.64+0x10], R28 ;  /* 0x0000101c06004986 */ /* 0x000fe2000c101526 */
[----:B------:R-:W-:Y:S01]  /*5110*/  ISETP.GT.AND P2, PT, R3, 0x8, P2 ;  /* 0x000000080300780c */ /* 0x000fe20001744270 */
[-C--:B------:R-:W-:Y:S01]  /*5120*/  FMUL R40, R40, R88.reuse ;  /* 0x0000005828287220 */ /* 0x080fe20000400000 */
[----:B------:R-:W-:Y:S01]  /*5130*/  ISETP.GT.AND P0, PT, R4, 0x10, PT ;  /* 0x000000100400780c */ /* 0x000fe20003f04270 */
[----:B------:R-:W-:Y:S01]  /*5140*/  FMUL R41, R41, R88 ;  /* 0x0000005829297220 */ /* 0x000fe20000400000 */
[----:B------:R-:W-:Y:S01]  /*5150*/  F2FP.F16.F32.PACK_AB R32, RZ, R32 ;  /* 0x00000020ff20723e */ /* 0x000fe200000000ff */
[-C--:B------:R-:W-:Y:S01]  /*5160*/  FMUL R42, R42, R88.reuse ;  /* 0x000000582a2a7220 */ /* 0x080fe20000400000 */
[----:B------:R-:W-:Y:S01]  /*5170*/  ISETP.GT.AND P4, PT, R3, RZ, P0 ;  /* 0x000000ff0300720c */ /* 0x000fe20000784270 */
[-C--:B------:R-:W-:Y:S01]  /*5180*/  FMUL R43, R43, R88.reuse ;  /* 0x000000582b2b7220 */ /* 0x080fe20000400000 */
[----:B------:R-:W-:Y:S01]  /*5190*/  F2FP.F16.F32.PACK_AB R33, RZ, R33 ;  /* 0x00000021ff21723e */ /* 0x000fe200000000ff */
[----:B------:R-:W-:Y:S01]  /*51a0*/  FMUL R44, R44, R88 ;  /* 0x000000582c2c7220 */ /* 0x000fe20000400000 */
[----:B------:R-:W-:Y:S01]  /*51b0*/  F2FP.F16.F32.PACK_AB R34, RZ, R34 ;  /* 0x00000022ff22723e */ /* 0x000fe200000000ff */
[----:B------:R-:W-:Y:S01]  /*51c0*/  @P3 STG.E.U16 desc[UR38][R6.64+0x12], R29 ;  /* 0x0000121d06003986 */ /* 0x000fe2000c101526 */
[----:B------:R-:W-:Y:S01]  /*51d0*/  ISETP.GT.AND P3, PT, R4, 0x11, PT ;  /* 0x000000110400780c */ /* 0x000fe20003f64270 */
[-C--:B------:R-:W-:Y:S01]  /*51e0*/  FMUL R45, R45, R88.reuse ;  /* 0x000000582d2d7220 */ /* 0x080fe20000400000 */
[----:B------:R-:W-:Y:S01]  /*51f0*/  F2FP.F16.F32.PACK_AB R35, RZ, R35 ;  /* 0x00000023ff23723e */ /* 0x000fe200000000ff */
[----:B------:R-:W-:Y:S01]  /*5200*/  @P1 STG.E.U16 desc[UR38][R8.64+0x10], R30 ;  /* 0x0000101e08001986 */ /* 0x000fe2000c101526 */
[C---:B------:R-:W-:Y:S01]  /*5210*/  ISETP.GT.AND P1, PT, R3.reuse, 0x8, P0 ;  /* 0x000000080300780c */ /* 0x040fe20000724270 */
[-C--:B------:R-:W-:Y:S01]  /*5220*/  FMUL R46, R46, R88.reuse ;  /* 0x000000582e2e7220 */ /* 0x080fe20000400000 */
[----:B------:R-:W-:Y:S01]  /*5230*/  ISETP.GT.AND P0, PT, R4, 0x18, PT ;  /* 0x000000180400780c */ /* 0x000fe20003f04270 */
[----:B------:R-:W-:Y:S01]  /*5240*/  @P2 STG.E.U16 desc[UR38][R8.64+0x12], R31 ;  /* 0x0000121f08002986 */ /* 0x000fe2000c101526 */
[----:B------:R-:W-:Y:S01]  /*5250*/  ISETP.GT.AND P2, PT, R3, RZ, P3 ;  /* 0x000000ff0300720c */ /* 0x000fe20001f44270 */
[-C--:B------:R-:W-:Y:S01]  /*5260*/  FMUL R47, R47, R88.reuse ;  /* 0x000000582f2f7220 */ /* 0x080fe20000400000 */
[C---:B------:R-:W-:Y:S01]  /*5270*/  ISETP.GT.AND P3, PT, R3.reuse, 0x8, P3 ;  /* 0x000000080300780c */ /* 0x040fe20001f64270 */
[----:B------:R-:W-:Y:S01]  /*5280*/  @P4 STG.E.U16 desc[UR38][R6.64+0x20], R32 ;  /* 0x0000202006004986 */ /* 0x000fe2000c101526 */
[----:B------:R-:W-:Y:S01]  /*5290*/  ISETP.GT.AND P4, PT, R3, RZ, P0 ;  /* 0x000000ff0300720c */ /* 0x000fe20000784270 */
[----:B------:R-:W-:Y:S01]  /*52a0*/  FMUL R48, R48, R88 ;  /* 0x0000005830307220 */ /* 0x000fe20000400000 */
[----:B------:R-:W-:Y:S01]  /*52b0*/  F2FP.F16.F32.PACK_AB R36, RZ, R36 ;  /* 0x00000024ff24723e */ /* 0x000fe200000000ff */
[-C--:B------:R-:W-:Y:S01]  /*52c0*/  FMUL R49, R49, R88.reuse ;  /* 0x0000005831317220 */ /* 0x080fe20000400000 */
[----:B------:R-:W-:Y:S01]  /*52d0*/  F2FP.F16.F32.PACK_AB R37, RZ, R37 ;  /* 0x00000025ff25723e */ /* 0x000fe200000000ff */
[----:B------:R-:W-:Y:S01]  /*52e0*/  FMUL R50, R50, R88 ;  /* 0x0000005832327220 */ /* 0x000fe20000400000 */
[----:B------:R-:W-:Y:S01]  /*52f0*/  F2FP.F16.F32.PACK_AB R38, RZ, R38 ;  /* 0x00000026ff26723e */ /* 0x000fe200000000ff */
[----:B------:R-:W-:Y:S01]  /*5300*/  FMUL R51, R51, R88 ;  /* 0x0000005833337220 */ /* 0x000fe20000400000 */
[----:B------:R-:W-:Y:S01]  /*5310*/  F2FP.F16.F32.PACK_AB R39, RZ, R39 ;  /* 0x00000027ff27723e */ /* 0x000fe200000000ff */
[----:B------:R-:W-:Y:S01]  /*5320*/  @P2 STG.E.U16 desc[UR38][R6.64+0x22], R33 ;  /* 0x0000222106002986 */ /* 0x000fe2000c101526 */
[----:B------:R-:W-:Y:S01]  /*5330*/  F2FP.F16.F32.PACK_AB R40, RZ, R40 ;  /* 0x00000028ff28723e */ /* 0x000fe200000000ff */
[-C--:B------:R-:W-:Y:S01]  /*5340*/  FMUL R52, R52, R88.reuse ;  /* 0x0000005834347220 */ /* 0x080fe20000400000 */
[----:B------:R-:W-:Y:S01]  /*5350*/  F2FP.F16.F32.PACK_AB R41, RZ, R41 ;  /* 0x00000029ff29723e */ /* 0x000fe200000000ff */
[----:B------:R-:W-:Y:S01]  /*5360*/  @P1 STG.E.U16 desc[UR38][R8.64+0x20], R34 ;  /* 0x0000202208001986 */ /* 0x000fe2000c101526 */
[----:B------:R-:W-:Y:S01]  /*5370*/  ISETP.GT.AND P1, PT, R3, 0x8, P0 ;  /* 0x000000080300780c */ /* 0x000fe20000724270 */
[-C--:B------:R-:W-:Y:S01]  /*5380*/  FMUL R53, R53, R88.reuse ;  /* 0x0000005835357220 */ /* 0x080fe20000400000 */
[C---:B------:R-:W-:Y:S01]  /*5390*/  ISETP.GT.AND P0, PT, R4.reuse, 0x20, PT ;  /* 0x000000200400780c */ /* 0x040fe20003f04270 */
[----:B------:R-:W-:Y:S01]  /*53a0*/  @P3 STG.E.U16 desc[UR38][R8.64+0x22], R35 ;  /* 0x0000222308003986 */ /* 0x000fe2000c101526 */
[----:B------:R-:W-:Y:S01]  /*53b0*/  ISETP.GT.AND P3, PT, R4, 0x19, PT ;  /* 0x000000190400780c */ /* 0x000fe20003f64270 */
[----:B------:R-:W-:Y:S01]  /*53c0*/  FMUL R54, R54, R88 ;  /* 0x0000005836367220 */ /* 0x000fe20000400000 */
[----:B------:R-:W-:Y:S01]  /*53d0*/  F2FP.F16.F32.PACK_AB R42, RZ, R42 ;  /* 0x0000002aff2a723e */ /* 0x000fe200000000ff */
[----:B------:R-:W-:Y:S01]  /*53e0*/  @P4 STG.E.U16 desc[UR38][R6.64+0x30], R36 ;  /* 0x0000302406004986 */ /* 0x000fe2000c101526 */
[----:B------:R-:W-:Y:S01]  /*53f0*/  ISETP.GT.AND P2, PT, R3, RZ, P3 ;  /* 0x000000ff0300720c */ /* 0x000fe20001f44270 */
[-C--:B------:R-:W-:Y:S01]  /*5400*/  FMUL R55, R55, R88.reuse ;  /* 0x0000005837377220 */ /* 0x080fe20000400000 */
[C---:B------:R-:W-:Y:S01]  /*5410*/  ISETP.GT.AND P3, PT, R3.reuse, 0x8, P3 ;  /* 0x000000080300780c */ /* 0x040fe20001f64270 */
[-C--:B------:R-:W-:Y:S01]  /*5420*/  FMUL R56, R56, R88.reuse ;  /* 0x0000005838387220 */ /* 0x080fe20000400000 */
[----:B------:R-:W-:Y:S01]  /*5430*/  ISETP.GT.AND P4, PT, R3, RZ, P0 ;  /* 0x000000ff0300720c */ /* 0x000fe20000784270 */
[-C--:B------:R-:W-:Y:S01]  /*5440*/  FMUL R57, R57, R88.reuse ;  /* 0x0000005839397220 */ /* 0x080fe20000400000 */
[----:B------:R-:W-:Y:S01]  /*5450*/  F2FP.F16.F32.PACK_AB R43, RZ, R43 ;  /* 0x0000002bff2b723e */ /* 0x000fe200000000ff */
[----:B------:R-:W-:Y:S01]  /*5460*/  FMUL R58, R58, R88 ;  /* 0x000000583a3a7220 */ /* 0x000fe20000400000 */
[----:B------:R-:W-:Y:S01]  /*5470*/  F2FP.F16.F32.PACK_AB R44, RZ, R44 ;  /* 0x0000002cff2c723e */ /* 0x000fe200000000ff */
[-C--:B------:R-:W-:Y:S01]  /*5480*/  FMUL R59, R59, R88.reuse ;  /* 0x000000583b3b7220 */ /* 0x080fe20000400000 */
[----:B------:R-:W-:Y:S01]  /*5490*/  F2FP.F16.F32.PACK_AB R45, RZ, R45 ;  /* 0x0000002dff2d723e */ /* 0x000fe200000000ff */
[----:B------:R-:W-:Y:S01]  /*54a0*/  FMUL R60, R60, R88 ;  /* 0x000000583c3c7220 */ /* 0x000fe20000400000 */
[----:B------:R-:W-:Y:S01]  /*54b0*/  F2FP.F16.F32.PACK_AB R46, RZ, R46 ;  /* 0x0000002eff2e723e */ /* 0x000fe200000000ff */
[----:B------:R-:W-:Y:S01]  /*54c0*/  @P2 STG.E.U16 desc[UR38][R6.64+0x32], R37 ;  /* 0x0000322506002986 */ /* 0x000fe2000c101526 */
[----:B------:R-:W-:Y:S01]  /*54d0*/  F2FP.F16.F32.PACK_AB R47, RZ, R47 ;  /* 0x0000002fff2f723e */ /* 0x000fe200000000ff */
[----:B------:R-:W-:Y:S01]  /*54e0*/  FMUL R61, R61, R88 ;  /* 0x000000583d3d7220 */ /* 0x000fe20000400000 */
[----:B------:R-:W-:Y:S01]  /*54f0*/  F2FP.F16.F32.PACK_AB R48, RZ, R48 ;  /* 0x00000030ff30723e */ /* 0x000fe200000000ff */
[----:B------:R-:W-:Y:S01]  /*5500*/  @P1 STG.E.U16 desc[UR38][R8.64+0x30], R38 ;  /* 0x0000302608001986 */ /* 0x000fe2000c101526 */
[----:B------:R-:W-:Y:S01]  /*5510*/  ISETP.GT.AND P1, PT, R3, 0x8, P0 ;  /* 0x000000080300780c */ /* 0x000fe20000724270 */
[-C--:B------:R-:W-:Y:S01]  /*5520*/  FMUL R62, R62, R88.reuse ;  /* 0x000000583e3e7220 */ /* 0x080fe20000400000 */
[C---:B------:R-:W-:Y:S01]  /*5530*/  ISETP.GT.AND P0, PT, R4.reuse, 0x28, PT ;  /* 0x000000280400780c */ /* 0x040fe20003f04270 */
[----:B------:R-:W-:Y:S01]  /*5540*/  @P3 STG.E.U16 desc[UR38][R8.64+0x32], R39 ;  /* 0x0000322708003986 */ /* 0x000fe2000c101526 */
[----:B------:R-:W-:Y:S01]  /*5550*/  ISETP.GT.AND P3, PT, R4, 0x21, PT ;  /* 0x000000210400780c */ /* 0x000fe20003f64270 */
[-C--:B------:R-:W-:Y:S01]  /*5560*/  FMUL R63, R63, R88.reuse ;  /* 0x000000583f3f7220 */ /* 0x080fe20000400000 */
[----:B------:R-:W-:Y:S01]  /*5570*/  F2FP.F16.F32.PACK_AB R49, RZ, R49 ;  /* 0x00000031ff31723e */ /* 0x000fe200000000ff */
[----:B------:R-:W-:Y:S01]  /*5580*/  @P4 STG.E.U16 desc[UR38][R6.64+0x40], R40 ;  /* 0x0000402806004986 */ /* 0x000fe2000c101526 */
[C---:B------:R-:W-:Y:S01]  /*5590*/  ISETP.GT.AND P2, PT, R3.reuse, RZ, P3 ;  /* 0x000000ff0300720c */ /* 0x040fe20001f44270 */
[-C--:B------:R-:W-:Y:S01]  /*55a0*/  FMUL R64, R64, R88.reuse ;  /* 0x0000005840407220 */ /* 0x080fe20000400000 */
[----:B------:R-:W-:Y:S01]  /*55b0*/  ISETP.GT.AND P3, PT, R3, 0x8, P3 ;  /* 0x000000080300780c */ /* 0x000fe20001f64270 */
[-C--:B------:R-:W-:Y:S01]  /*55c0*/  FMUL R65, R65, R88.reuse ;  /* 0x0000005841417220 */ /* 0x080fe20000400000 */
        /* <DEDUP_REMOVED lines=62> */
[----:B------:R-:W-:-:S02]  /*59b0*/  F2FP.F16.F32.PACK_AB R68, RZ, R68 ;  /* 0x00000044ff44723e */ /* 0x000fc400000000ff */
[----:B------:R-:W-:Y:S01]  /*59c0*/  F2FP.F16.F32.PACK_AB R69, RZ, R69 ;  /* 0x00000045ff45723e */ /* 0x000fe200000000ff */
[----:B------:R-:W-:Y:S01]  /*59d0*/  @P1 STG.E.U16 desc[UR38][R8.64+0x60], R50 ;  /* 0x0000603208001986 */ /* 0x000fe2000c101526 */
[C---:B------:R-:W-:Y:S02]  /*59e0*/  ISETP.GT.AND P1, PT, R3.reuse, 0x8, P0 ;  /* 0x000000080300780c */ /* 0x040fe40000724270 */
[C---:B------:R-:W-:Y:S01]  /*59f0*/  ISETP.GT.AND P0, PT, R4.reuse, 0x40, PT ;  /* 0x000000400400780c */ /* 0x040fe20003f04270 */
[----:B------:R-:W-:Y:S01]  /*5a00*/  @P3 STG.E.U16 desc[UR38][R8.64+0x62], R51 ;  /* 0x0000623308003986 */ /* 0x000fe2000c101526 */
[----:B------:R-:W-:Y:S02]  /*5a10*/  ISETP.GT.AND P3, PT, R4, 0x39, PT ;  /* 0x000000390400780c */ /* 0x000fe40003f64270 */
[----:B------:R-:W-:Y:S01]  /*5a20*/  F2FP.F16.F32.PACK_AB R70, RZ, R70 ;  /* 0x00000046ff46723e */ /* 0x000fe200000000ff */
[----:B------:R-:W-:Y:S01]  /*5a30*/  @P4 STG.E.U16 desc[UR38][R6.64+0x70], R52 ;  /* 0x0000703406004986 */ /* 0x000fe2000c101526 */
[----:B------:R-:W-:-:S02]  /*5a40*/  ISETP.GT.AND P2, PT, R3, RZ, P3 ;  /* 0x000000ff0300720c */ /* 0x000fc40001f44270 */
[C---:B------:R-:W-:Y:S02]  /*5a50*/  ISETP.GT.AND P3, PT, R3.reuse, 0x8, P3 ;  /* 0x000000080300780c */ /* 0x040fe40001f64270 */
[----:B------:R-:W-:Y:S02]  /*5a60*/  ISETP.GT.AND P4, PT, R3, RZ, P0 ;  /* 0x000000ff0300720c */ /* 0x000fe40000784270 */
[----:B------:R-:W-:Y:S02]  /*5a70*/  F2FP.F16.F32.PACK_AB R71, RZ, R71 ;  /* 0x00000047ff47723e */ /* 0x000fe400000000ff */
[----:B------:R-:W-:Y:S02]  /*5a80*/  F2FP.F16.F32.PACK_AB R72, RZ, R72 ;  /* 0x00000048ff48723e */ /* 0x000fe400000000ff */
[----:B------:R-:W-:Y:S02]  /*5a90*/  F2FP.F16.F32.PACK_AB R73, RZ, R73 ;  /* 0x00000049ff49723e */ /* 0x000fe400000000ff */
        /* <DEDUP_REMOVED lines=33> */
[----:B------:R-:W-:-:S03]  /*5cb0*/  F2FP.F16.F32.PACK_AB R87, RZ, R87 ;  /* 0x00000057ff57723e */ /* 0x000fc600000000ff */
[----:B------:R-:W-:Y:S04]  /*5cc0*/  @P2 STG.E.U16 desc[UR38][R6.64+0x92], R61 ;  /* 0x0000923d06002986 */ /* 0x000fe8000c101526 */
[----:B------:R-:W-:Y:S01]  /*5cd0*/  @P1 STG.E.U16 desc[UR38][R8.64+0x90], R62 ;  /* 0x0000903e08001986 */ /* 0x000fe2000c101526 */
[----:B------:R-:W-:Y:S02]  /*5ce0*/  ISETP.GT.AND P1, PT, R3, 0x8, P0 ;  /* 0x000000080300780c */ /* 0x000fe40000724270 */
[C---:B------:R-:W-:Y:S01]  /*5cf0*/  ISETP.GT.AND P0, PT, R4.reuse, 0x58, PT ;  /* 0x000000580400780c */ /* 0x040fe20003f04270 */
[----:B------:R-:W-:Y:S01]  /*5d00*/  @P3 STG.E.U16 desc[UR38][R8.64+0x92], R63 ;  /* 0x0000923f08003986 */ /* 0x000fe2000c101526 */
[----:B------:R-:W-:-:S03]  /*5d10*/  ISETP.GT.AND P3, PT, R4, 0x51, PT ;  /* 0x000000510400780c */ /* 0x000fc60003f64270 */
[----:B------:R-:W-:Y:S01]  /*5d20*/  @P4 STG.E.U16 desc[UR38][R6.64+0xa0], R64 ;  /* 0x0000a04006004986 */ /* 0x000fe2000c101526 */
[C---:B------:R-:W-:Y:S02]  /*5d30*/  ISETP.GT.AND P2, PT, R3.reuse, RZ, P3 ;  /* 0x000000ff0300720c */ /* 0x040fe40001f44270 */
[C---:B------:R-:W-:Y:S02]  /*5d40*/  ISETP.GT.AND P3, PT, R3.reuse, 0x8, P3 ;  /* 0x000000080300780c */ /* 0x040fe40001f64270 */
[----:B------:R-:W-:-:S09]  /*5d50*/  ISETP.GT.AND P4, PT, R3, RZ, P0 ;  /* 0x000000ff0300720c */ /* 0x000fd20000784270 */
        /* <DEDUP_REMOVED lines=9> */
[C---:B------:R-:W-:Y:S02]  /*5df0*/  ISETP.GT.AND P3, PT, R3.reuse, RZ, P0 ;  /* 0x000000ff0300720c */ /* 0x040fe40000764270 */
[----:B------:R-:W-:-:S07]  /*5e00*/  ISETP.GT.AND P0, PT, R3, 0x8, P0 ;  /* 0x000000080300780c */ /* 0x000fce0000704270 */
[----:B------:R-:W-:Y:S04]  /*5e10*/  @P2 STG.E.U16 desc[UR38][R6.64+0xb2], R69 ;  /* 0x0000b24506002986 */ /* 0x000fe8000c101526 */
[----:B------:R-:W-:Y:S01]  /*5e20*/  @P1 STG.E.U16 desc[UR38][R8.64+0xb0], R70 ;  /* 0x0000b04608001986 */ /* 0x000fe2000c101526 */
[----:B------:R-:W-:-:S03]  /*5e30*/  ISETP.GT.AND P1, PT, R4, 0x68, PT ;  /* 0x000000680400780c */ /* 0x000fc60003f24270 */
        /* <DEDUP_REMOVED lines=11> */
[C---:B------:R-:W-:Y:S02]  /*5ef0*/  ISETP.GT.AND P2, PT, R3.reuse, RZ, P0 ;  /* 0x000000ff0300720c */ /* 0x040fe40000744270 */
[----:B------:R-:W-:Y:S01]  /*5f00*/  ISETP.GT.AND P0, PT, R3, 0x8, P0 ;  /* 0x000000080300780c */ /* 0x000fe20000704270 */
[----:B------:R-:W-:Y:S01]  /*5f10*/  @P3 STG.E.U16 desc[UR38][R6.64+0xd0], R76 ;  /* 0x0000d04c06003986 */ /* 0x000fe2000c101526 */
[----:B------:R-:W-:-:S04]  /*5f20*/  ISETP.GT.AND P3, PT, R4, 0x70, PT ;  /* 0x000000700400780c */ /* 0x000fc80003f64270 */
[C---:B------:R-:W-:Y:S02]  /*5f30*/  ISETP.GT.AND P4, PT, R3.reuse, RZ, P3 ;  /* 0x000000ff0300720c */ /* 0x040fe40001f84270 */
[----:B------:R-:W-:-:S03]  /*5f40*/  ISETP.GT.AND P3, PT, R3, 0x8, P3 ;  /* 0x000000080300780c */ /* 0x000fc60001f64270 */
[----:B------:R-:W-:Y:S01]  /*5f50*/  @P2 STG.E.U16 desc[UR38][R6.64+0xd2], R77 ;  /* 0x0000d24d06002986 */ /* 0x000fe2000c101526 */
[----:B------:R-:W-:-:S03]  /*5f60*/  ISETP.GT.AND P2, PT, R4, 0x79, PT ;  /* 0x000000790400780c */ /* 0x000fc60003f44270 */
[----:B------:R-:W-:Y:S01]  /*5f70*/  @P1 STG.E.U16 desc[UR38][R8.64+0xd0], R78 ;  /* 0x0000d04e08001986 */ /* 0x000fe2000c101526 */
[----:B------:R-:W-:-:S03]  /*5f80*/  ISETP.GT.AND P1, PT, R4, 0x78, PT ;  /* 0x000000780400780c */ /* 0x000fc60003f24270 */
[----:B------:R-:W-:Y:S01]  /*5f90*/  @P0 STG.E.U16 desc[UR38][R8.64+0xd2], R79 ;  /* 0x0000d24f08000986 */ /* 0x000fe2000c101526 */
[----:B------:R-:W-:-:S03]  /*5fa0*/  ISETP.GT.AND P0, PT, R4, 0x71, PT ;  /* 0x000000710400780c */ /* 0x000fc60003f04270 */
[----:B------:R-:W-:Y:S01]  /*5fb0*/  @P4 STG.E.U16 desc[UR38][R6.64+0xe0], R80 ;  /* 0x0000e05006004986 */ /* 0x000fe2000c101526 */
[C---:B------:R-:W-:Y:S02]  /*5fc0*/  ISETP.GT.AND P4, PT, R3.reuse, RZ, P0 ;  /* 0x000000ff0300720c */ /* 0x040fe40000784270 */
[----:B------:R-:W-:-:S11]  /*5fd0*/  ISETP.GT.AND P0, PT, R3, 0x8, P0 ;  /* 0x000000080300780c */ /* 0x000fd60000704270 */
[----:B------:R-:W-:Y:S02]  /*5fe0*/  @P4 IMAD.MOV.U32 R4, RZ, RZ, R6 ;  /* 0x000000ffff044224 */ /* 0x000fe400078e0006 */
[----:B------:R-:W-:-:S05]  /*5ff0*/  @P4 IMAD.MOV.U32 R5, RZ, RZ, R7 ;  /* 0x000000ffff054224 */ /* 0x000fca00078e0007 */
[----:B------:R0:W-:Y:S01]  /*6000*/  @P4 STG.E.U16 desc[UR38][R4.64+0xe2], R81 ;  /* 0x0000e25104004986 */ /* 0x0001e2000c101526 */
[C---:B------:R-:W-:Y:S02]  /*6010*/  ISETP.GT.AND P4, PT, R3.reuse, RZ, P2 ;  /* 0x000000ff0300720c */ /* 0x040fe40001784270 */
[----:B------:R-:W-:Y:S01]  /*6020*/  ISETP.GT.AND P2, PT, R3, 0x8, P2 ;  /* 0x000000080300780c */ /* 0x000fe20001744270 */
[----:B0-----:R-:W-:Y:S02]  /*6030*/  @P3 IMAD.MOV.U32 R4, RZ, RZ, R8 ;  /* 0x000000ffff043224 */ /* 0x001fe400078e0008 */
[----:B------:R-:W-:-:S05]  /*6040*/  @P3 IMAD.MOV.U32 R5, RZ, RZ, R9 ;  /* 0x000000ffff053224 */ /* 0x000fca00078e0009 */
[----:B------:R0:W-:Y:S01]  /*6050*/  @P3 STG.E.U16 desc[UR38][R4.64+0xe0], R82 ;  /* 0x0000e05204003986 */ /* 0x0001e2000c101526 */
[C---:B------:R-:W-:Y:S02]  /*6060*/  ISETP.GT.AND P3, PT, R3.reuse, RZ, P1 ;  /* 0x000000ff0300720c */ /* 0x040fe40000f64270 */
[----:B------:R-:W-:Y:S01]  /*6070*/  ISETP.GT.AND P1, PT, R3, 0x8, P1 ;  /* 0x000000080300780c */ /* 0x000fe20000f24270 */
[----:B0-----:R-:W-:Y:S02]  /*6080*/  @P0 IMAD.MOV.U32 R4, RZ, RZ, R8 ;  /* 0x000000ffff040224 */ /* 0x001fe400078e0008 */
[----:B------:R-:W-:-:S05]  /*6090*/  @P0 IMAD.MOV.U32 R5, RZ, RZ, R9 ;  /* 0x000000ffff050224 */ /* 0x000fca00078e0009 */
[----:B------:R0:W-:Y:S03]  /*60a0*/  @P0 STG.E.U16 desc[UR38][R4.64+0xe2], R83 ;  /* 0x0000e25304000986 */ /* 0x0001e6000c101526 */
[----:B0-----:R-:W-:Y:S02]  /*60b0*/  @P3 IMAD.MOV.U32 R4, RZ, RZ, R6 ;  /* 0x000000ffff043224 */ /* 0x001fe400078e0006 */
[----:B------:R-:W-:-:S05]  /*60c0*/  @P3 IMAD.MOV.U32 R5, RZ, RZ, R7 ;  /* 0x000000ffff053224 */ /* 0x000fca00078e0007 */
[----:B------:R0:W-:Y:S04]  /*60d0*/  @P3 STG.E.U16 desc[UR38][R4.64+0xf0], R84 ;  /* 0x0000f05404003986 */ /* 0x0001e8000c101526 */
[----:B------:R4:W-:Y:S01]  /*60e0*/  @P4 STG.E.U16 desc[UR38][R6.64+0xf2], R85 ;  /* 0x0000f25506004986 */ /* 0x0009e2000c101526 */
[----:B0-----:R-:W-:Y:S02]  /*60f0*/  @P1 IMAD.MOV.U32 R4, RZ, RZ, R8 ;  /* 0x000000ffff041224 */ /* 0x001fe400078e0008 */
[----:B------:R-:W-:-:S05]  /*6100*/  @P1 IMAD.MOV.U32 R5, RZ, RZ, R9 ;  /* 0x000000ffff051224 */ /* 0x000fca00078e0009 */
[----:B------:R4:W-:Y:S04]  /*6110*/  @P1 STG.E.U16 desc[UR38][R4.64+0xf0], R86 ;  /* 0x0000f05604001986 */ /* 0x0009e8000c101526 */
[----:B------:R4:W-:Y:S02]  /*6120*/  @P2 STG.E.U16 desc[UR38][R8.64+0xf2], R87 ;  /* 0x0000f25708002986 */ /* 0x0009e4000c101526 */
.L_x_158:
[----:B------:R-:W-:Y:S05]  /*6130*/  BSYNC B0 ;  /* 0x0000000000007941 */ /* 0x000fea0003800000 */
.L_x_32:
[----:B------:R-:W-:Y:S01]  /*6140*/  IADD3 R16, P0, R16, UR36, RZ ;  /* 0x0000002410107c10 */ /* 0x000fe2000ff1e0ff */
[----:B------:R-:W-:Y:S01]  /*6150*/  ULDC.64 UR4, c[0x0][0x650] ;  /* 0x0001940000047ab9 */ /* 0x000fe20000000a00 */
[----:B------:R-:W-:Y:S01]  /*6160*/  PRMT R3, RZ, 0x7610, R3 ;  /* 0x00007610ff037816 */ /* 0x000fe20000000003 */
[----:B------:R-:W-:Y:S01]  /*6170*/  IMAD.MOV.U32 R100, RZ, RZ, -0x1 ;  /* 0xffffffffff647424 */ /* 0x000fe200078e00ff */
[----:B------:R-:W-:Y:S01]  /*6180*/  IADD3.X R17, R17, UR42, RZ, P0, !PT ;  /* 0x0000002a11117c10 */ /* 0x000fe200087fe4ff */
[----:B------:R-:W-:Y:S01]  /*6190*/  IMAD.MOV.U32 R99, RZ, RZ, -0x1 ;  /* 0xffffffffff637424 */ /* 0x000fe200078e00ff */
[----:B------:R-:W-:-:S04]  /*61a0*/  ISETP.GE.U32.AND P0, PT, R16, UR4, PT ;  /* 0x0000000410007c0c */ /* 0x000fc8000bf06070 */
[----:B------:R-:W-:-:S13]  /*61b0*/  ISETP.GE.U32.AND.EX P0, PT, R17, UR5, PT, P0 ;  /* 0x0000000511007c0c */ /* 0x000fda000bf06100 */
[----:B------:R-:W-:Y:S05]  /*61c0*/  @P0 BRA `(.L_x_159) ;  /* 0x00000004004c0947 */ /* 0x000fea0003800000 */
[----:B------:R-:W0:Y:S01]  /*61d0*/  LDC.64 R10, c[0x0][0x628] ;  /* 0x00018a00ff0a7b82 */ /* 0x000e220000000a00 */
[----:B---3--:R-:W3:Y:S01]  /*61e0*/  S2R R12, SR_CTAID.X ;  /* 0x00000000000c7919 */ /* 0x008ee20000002500 */
[----:B-12-4-:R-:W-:Y:S02]  /*61f0*/  IMAD.MOV.U32 R8, RZ, RZ, R16 ;  /* 0x000000ffff087224 */ /* 0x016fe400078e0010 */
[----:B------:R-:W-:Y:S01]  /*6200*/  IMAD.MOV.U32 R9, RZ, RZ, R17 ;  /* 0x000000ffff097224 */ /* 0x000fe200078e0011 */
[----:B------:R-:W1:Y:S03]  /*6210*/  S2R R20, SR_CTAID.Y ;  /* 0x0000000000147919 */ /* 0x000e660000002600 */
[----:B------:R-:W2:Y:S08]  /*6220*/  LDC R0, c[0x0][0x630] ;  /* 0x00018c00ff007b82 */ /* 0x000eb00000000800 */
[----:B------:R-:W4:Y:S01]  /*6230*/  LDC.64 R14, c[0x0][0x620] ;  /* 0x00018800ff0e7b82 */ /* 0x000f220000000a00 */
[----:B0-----:R-:W-:-:S04]  /*6240*/  ISETP.NE.U32.AND P0, PT, R10, RZ, PT ;  /* 0x000000ff0a00720c */ /* 0x001fc80003f05070 */
[----:B------:R-:W-:-:S13]  /*6250*/  ISETP.NE.AND.EX P0, PT, R11, RZ, PT, P0 ;  /* 0x000000ff0b00720c */ /* 0x000fda0003f05300 */
[----:B-1234-:R-:W-:Y:S05]  /*6260*/  @!P0 BRA `(.L_x_160) ;  /* 0x0000000000288947 */ /* 0x01efea0003800000 */
        /* <DEDUP_REMOVED lines=10> */
.L_x_160:
[-CC-:B------:R-:W-:Y:S01]  /*6310*/  SHF.R.U64 R99, R8, R0.reuse, R9.reuse ;  /* 0x0000000008637219 */ /* 0x180fe20000001209 */
[----:B------:R-:W0:Y:S01]  /*6320*/  LDC.64 R26, c[0x0][0x640] ;  /* 0x00019000ff1a7b82 */ /* 0x000e220000000a00 */
[----:B------:R-:W-:Y:S01]  /*6330*/  SHF.R.U32.HI R0, RZ, R0, R9 ;  /* 0x00000000ff007219 */ /* 0x000fe20000011609 */
[----:B------:R-:W-:Y:S01]  /*6340*/  ULDC UR4, c[0x0][0x150] ;  /* 0x0000540000047ab9 */ /* 0x000fe20000000800 */
[----:B------:R-:W-:Y:S02]  /*6350*/  IADD3 R3, P0, RZ, -R99, RZ ;  /* 0x80000063ff037210 */ /* 0x000fe40007f1e0ff */
[----:B------:R-:W-:-:S03]  /*6360*/  I2FP.F32.U32 R7, R12 ;  /* 0x0000000c00077245 */ /* 0x000fc60000201000 */
[----:B------:R-:W1:Y:S01]  /*6370*/  LDC R6, c[0x0][0x618] ;  /* 0x00018600ff067b82 */ /* 0x000e620000000800 */
[----:B------:R-:W-:Y:S02]  /*6380*/  IMAD.X R5, RZ, RZ, ~R0, P0 ;  /* 0x000000ffff057224 */ /* 0x000fe400000e0e00 */
[----:B------:R-:W-:Y:S01]  /*6390*/  FMUL R7, R7, UR4 ;  /* 0x0000000407077c20 */ /* 0x000fe20008400000 */
[----:B------:R-:W-:Y:S01]  /*63a0*/  ULDC UR4, c[0x0][0x154] ;  /* 0x0000550000047ab9 */ /* 0x000fe20000000800 */
[-C--:B------:R-:W-:Y:S02]  /*63b0*/  IMAD R0, R5, R14.reuse, RZ ;  /* 0x0000000e05007224 */ /* 0x080fe400078e02ff */
[C---:B------:R-:W-:Y:S01]  /*63c0*/  IMAD.WIDE.U32 R4, R3.reuse, R14, R16 ;  /* 0x0000000e03047225 */ /* 0x040fe200078e0010 */
[----:B------:R-:W2:Y:S01]  /*63d0*/  LDC R11, c[0x0][0x608] ;  /* 0x00018200ff0b7b82 */ /* 0x000ea20000000800 */
[----:B------:R-:W3:Y:S02]  /*63e0*/  F2I.U32.TRUNC.NTZ R7, R7 ;  /* 0x0000000700077305 */ /* 0x000ee4000020f000 */
[----:B------:R-:W-:-:S04]  /*63f0*/  IMAD R3, R3, R15, R0 ;  /* 0x0000000f03037224 */ /* 0x000fc800078e0200 */
[----:B------:R-:W-:Y:S01]  /*6400*/  IMAD.IADD R3, R5, 0x1, R3 ;  /* 0x0000000105037824 */ /* 0x000fe200078e0203 */
[----:B------:R-:W4:Y:S01]  /*6410*/  LDC R8, c[0x0][0x658] ;  /* 0x00019600ff087b82 */ /* 0x000f220000000800 */
[----:B------:R-:W-:Y:S02]  /*6420*/  I2FP.F32.U32 R5, R20 ;  /* 0x0000001400057245 */ /* 0x000fe40000201000 */
[----:B0-----:R-:W-:-:S04]  /*6430*/  ISETP.NE.U32.AND P0, PT, R26, RZ, PT ;  /* 0x000000ff1a00720c */ /* 0x001fc80003f05070 */
[----:B------:R-:W-:Y:S01]  /*6440*/  ISETP.NE.AND.EX P0, PT, R27, RZ, PT, P0 ;  /* 0x000000ff1b00720c */ /* 0x000fe20003f05300 */
[----:B------:R-:W0:Y:S01]  /*6450*/  LDC R9, c[0x0][0x144] ;  /* 0x00005100ff097b82 */ /* 0x000e220000000800 */
[-C--:B-1----:R-:W-:Y:S01]  /*6460*/  SHF.R.U64 R13, R4, R6.reuse, R3 ;  /* 0x00000006040d7219 */ /* 0x082fe20000001203 */
[----:B---3--:R-:W-:Y:S01]  /*6470*/  IMAD.MOV R7, RZ, RZ, -R7 ;  /* 0x000000ffff077224 */ /* 0x008fe200078e0a07 */
[----:B------:R-:W-:Y:S01]  /*6480*/  SHF.R.U32.HI R0, RZ, R6, R3 ;  /* 0x00000006ff007219 */ /* 0x000fe20000011603 */
[----:B------:R-:W-:-:S04]  /*6490*/  FMUL R6, R5, UR4 ;  /* 0x0000000405067c20 */ /* 0x000fc80008400000 */
[----:B------:R-:W1:Y:S01]  /*64a0*/  LDC R21, c[0x0][0x148] ;  /* 0x00005200ff157b82 */ /* 0x000e620000000800 */
[----:B------:R3:W0:Y:S01]  /*64b0*/  F2I.U32.TRUNC.NTZ R14, R6 ;  /* 0x00000006000e7305 */ /* 0x000622000020f000 */
[-CC-:B--2---:R-:W-:Y:S02]  /*64c0*/  SHF.R.U64 R10, R13, R11.reuse, R0.reuse ;  /* 0x0000000b0d0a7219 */ /* 0x184fe40000001200 */
[----:B------:R-:W-:-:S04]  /*64d0*/  SHF.R.U32.HI R3, RZ, R11, R0 ;  /* 0x0000000bff037219 */ /* 0x000fc80000011600 */
[----:B-----5:R-:W2:Y:S01]  /*64e0*/  LDC R24, c[0x0][0x648] ;  /* 0x00019200ff187b82 */ /* 0x020ea20000000800 */
[-CC-:B----4-:R-:W-:Y:S02]  /*64f0*/  SHF.R.U64 R15, R10, R8.reuse, R3.reuse ;  /* 0x000000080a0f7219 */ /* 0x190fe40000001203 */
[----:B------:R-:W-:-:S03]  /*6500*/  SHF.R.U32.HI R5, RZ, R8, R3 ;  /* 0x00000008ff057219 */ /* 0x000fc60000011603 */
[----:B------:R-:W-:Y:S02]  /*6510*/  IMAD.MOV.U32 R4, RZ, RZ, R15 ;  /* 0x000000ffff047224 */ /* 0x000fe400078e000f */
[----:B------:R-:W4:Y:S01]  /*6520*/  LDC R28, c[0x0][0x638] ;  /* 0x00018e00ff1c7b82 */ /* 0x000f220000000800 */
[----:B0-----:R-:W-:-:S07]  /*6530*/  IMAD R25, R9, R7, R12 ;  /* 0x0000000709197224 */ /* 0x001fce00078e020c */
[----:B------:R-:W0:Y:S08]  /*6540*/  LDC R29, c[0x0][0x610] ;  /* 0x00018400ff1d7b82 */ /* 0x000e300000000800 */
[----:B------:R-:W0:Y:S01]  /*6550*/  LDC R30, c[0x0][0x600] ;  /* 0x00018000ff1e7b82 */ /* 0x000e220000000800 */
[----:B-1-3--:R-:W-:Y:S05]  /*6560*/  @!P0 BRA `(.L_x_161) ;  /* 0x0000000000288947 */ /* 0x00afea0003800000 */
[----:B------:R-:W1:Y:S02]  /*6570*/  LDC R0, c[0x0][0x64c] ;  /* 0x00019300ff007b82 */ /* 0x000e640000000800 */
[----:B-1----:R-:W-:-:S05]  /*6580*/  IADD3 R3, P0, R15, R0, RZ ;  /* 0x000000000f037210 */ /* 0x002fca0007f1e0ff */
        /* <DEDUP_REMOVED lines=8> */
.L_x_161:
[----:B------:R-:W-:Y:S01]  /*6610*/  ISETP.NE.AND P0, PT, R2, 0x1, PT ;  /* 0x000000010200780c */ /* 0x000fe20003f05270 */
[----:B------:R-:W-:Y:S01]  /*6620*/  IMAD.MOV R14, RZ, RZ, -R14 ;  /* 0x000000ffff0e7224 */ /* 0x000fe200078e0a0e */
[----:B--2---:R-:W-:Y:S02]  /*6630*/  SHF.R.U64 R0, R4, R24, R5 ;  /* 0x0000001804007219 */ /* 0x004fe40000001205 */
[----:B------:R-:W-:Y:S02]  /*6640*/  LOP3.LUT R3, R10, R97, RZ, 0xc0, !PT ;  /* 0x000000610a037212 */ /* 0x000fe400078ec0ff */
[----:B------:R-:W-:Y:S01]  /*6650*/  LOP3.LUT R6, R13, R96, RZ, 0xc0, !PT ;  /* 0x000000600d067212 */ /* 0x000fe200078ec0ff */
[----:B------:R-:W-:Y:S02]  /*6660*/  IMAD.MOV R4, RZ, RZ, -R0 ;  /* 0x000000ffff047224 */ /* 0x000fe400078e0a00 */
[----:B------:R-:W-:Y:S02]  /*6670*/  IMAD R0, R92, R0, R3 ;  /* 0x000000005c007224 */ /* 0x000fe400078e0203 */
[----:B----4-:R-:W-:-:S02]  /*6680*/  IMAD R3, R4, R28, R15 ;  /* 0x0000001c04037224 */ /* 0x010fc400078e020f */
[----:B------:R-:W-:Y:S02]  /*6690*/  @P0 IMAD R25, R21, R14, R20 ;  /* 0x0000000e15190224 */ /* 0x000fe400078e0214 */
[----:B0-----:R-:W-:Y:S02]  /*66a0*/  IMAD R5, R3, R30, R6 ;  /* 0x0000001e03057224 */ /* 0x001fe400078e0206 */
[----:B------:R-:W-:Y:S02]  /*66b0*/  IMAD R0, R0, R29, R25 ;  /* 0x0000001d00007224 */ /* 0x000fe400078e0219 */
[----:B------:R-:W-:-:S03]  /*66c0*/  IMAD.MOV.U32 R4, RZ, RZ, 0x1 ;  /* 0x00000001ff047424 */ /* 0x000fc600078e00ff */
[----:B------:R-:W-:Y:S02]  /*66d0*/  SEL R100, R5, R0, !P0 ;  /* 0x0000000005647207 */ /* 0x000fe40004000000 */
[----:B------:R-:W-:Y:S02]  /*66e0*/  PRMT R3, R4, 0x7610, R3 ;  /* 0x0000761004037816 */ /* 0x000fe40000000003 */
[----:B------:R-:W-:-:S07]  /*66f0*/  SEL R0, R0, R5, !P0 ;  /* 0x0000000500007207 */ /* 0x000fce0004000000 */
.L_x_159:
[----:B------:R-:W-:Y:S01]  /*6700*/  LOP3.LUT P0, RZ, R3, 0xff, RZ, 0xc0, !PT ;  /* 0x000000ff03ff7812 */ /* 0x000fe2000780c0ff */
[----:B------:R-:W-:Y:S01]  /*6710*/  UIMAD.WIDE.U32 UR4, UR41, -0x55555555, URZ ;  /* 0xaaaaaaab290478a5 */ /* 0x000fe2000f8e003f */
[----:B------:R-:W-:-:S03]  /*6720*/  IMAD.MOV.U32 R101, RZ, RZ, R0 ;  /* 0x000000ffff657224 */ /* 0x000fc600078e0000 */
[----:B------:R-:W-:-:S04]  /*6730*/  USHF.R.U32.HI UR4, URZ, 0x1, UR5 ;  /* 0x000000013f047899 */ /* 0x000fc80008011605 */
[----:B------:R-:W-:-:S04]  /*6740*/  UIMAD UR41, UR4, -0x3, UR41 ;  /* 0xfffffffd042978a4 */ /* 0x000fc8000f8e0229 */
[----:B------:R-:W-:Y:S08]  /*6750*/  @P0 BRA `(.L_x_162) ;  /* 0xffffffac00240947 */ /* 0x000ff0000383ffff */
[----:B------:R-:W-:Y:S05]  /*6760*/  EXIT ;  /* 0x000000000000794d */ /* 0x000fea0003800000 */
.L_x_7:
        /* <DEDUP_REMOVED lines=26> */
.L_x_164:
[----:B------:R-:W0:Y:S01]  /*6910*/  LDC.64 R28, c[0x0][0x640] ;  /* 0x00019000ff1c7b82 */ /* 0x000e220000000a00 */
[-CC-:B------:R-:W-:Y:S01]  /*6920*/  SHF.R.U64 R22, R14, R6.reuse, R15.reuse ;  /* 0x000000060e167219 */ /* 0x180fe2000000120f */
[----:B------:R-:W-:Y:S01]  /*6930*/  IMAD.MOV.U32 R30, RZ, RZ, 0x1 ;  /* 0x00000001ff1e7424 */ /* 0x000fe200078e00ff */
[----:B------:R-:W-:Y:S02]  /*6940*/  SHF.R.U32.HI R6, RZ, R6, R15 ;  /* 0x00000006ff067219 */ /* 0x000fe4000001160f */
[----:B------:R-:W-:-:S03]  /*6950*/  IADD3 R13, P0, RZ, -R22, RZ ;  /* 0x80000016ff0d7210 */ /* 0x000fc60007f1e0ff */
[----:B------:R-:W1:Y:S02]  /*6960*/  LDC R12, c[0x0][0x618] ;  /* 0x00018600ff0c7b82 */ /* 0x000e640000000800 */
[----:B------:R-:W-:-:S04]  /*6970*/  IMAD.X R11, RZ, RZ, ~R6, P0 ;  /* 0x000000ffff0b7224 */ /* 0x000fc800000e0e06 */
[-C--:B------:R-:W-:Y:S02]  /*6980*/  IMAD R6, R11, R24.reuse, RZ ;  /* 0x000000180b067224 */ /* 0x080fe400078e02ff */
[----:B------:R-:W2:Y:S01]  /*6990*/  LDC R14, c[0x0][0x608] ;  /* 0x00018200ff0e7b82 */ /* 0x000ea20000000800 */
[----:B------:R-:W-:-:S04]  /*69a0*/  IMAD.WIDE.U32 R10, R13, R24, R16 ;  /* 0x000000180d0a7225 */ /* 0x000fc800078e0010 */
[----:B------:R-:W-:-:S03]  /*69b0*/  IMAD R13, R13, R25, R6 ;  /* 0x000000190d0d7224 */ /* 0x000fc600078e0206 */
[----:B------:R-:W3:Y:S01]  /*69c0*/  LDC R27, c[0x0][0x658] ;  /* 0x00019600ff1b7b82 */ /* 0x000ee20000000800 */
[----:B------:R-:W-:Y:S01]  /*69d0*/  IMAD.IADD R11, R11, 0x1, R13 ;  /* 0x000000010b0b7824 */ /* 0x000fe200078e020d */
[----:B0-----:R-:W-:-:S04]  /*69e0*/  ISETP.NE.U32.AND P0, PT, R28, RZ, PT ;  /* 0x000000ff1c00720c */ /* 0x001fc80003f05070 */
[----:B------:R-:W-:Y:S02]  /*69f0*/  ISETP.NE.AND.EX P0, PT, R29, RZ, PT, P0 ;  /* 0x000000ff1d00720c */ /* 0x000fe40003f05300 */
[----:B------:R-:W0:Y:S01]  /*6a00*/  LDC R24, c[0x0][0x600] ;  /* 0x00018000ff187b82 */ /* 0x000e220000000800 */
[-CC-:B-1----:R-:W-:Y:S01]  /*6a10*/  SHF.R.U64 R8, R10, R12.reuse, R11.reuse ;  /* 0x0000000c0a087219 */ /* 0x182fe2000000120b */
[----:B------:R-:W-:Y:S01]  /*6a20*/  IMAD.MOV.U32 R10, RZ, RZ, -0x1 ;  /* 0xffffffffff0a7424 */ /* 0x000fe200078e00ff */
[----:B------:R-:W-:-:S05]  /*6a30*/  SHF.R.U32.HI R11, RZ, R12, R11 ;  /* 0x0000000cff0b7219 */ /* 0x000fca000001160b */
[----:B------:R-:W1:Y:S01]  /*6a40*/  LDC R25, c[0x0][0x648] ;  /* 0x00019200ff197b82 */ /* 0x000e620000000800 */
[-CC-:B--2---:R-:W-:Y:S02]  /*6a50*/  SHF.R.U64 R21, R8, R14.reuse, R11.reuse ;  /* 0x0000000e08157219 */ /* 0x184fe4000000120b */
[----:B------:R-:W-:-:S05]  /*6a60*/  SHF.R.U32.HI R6, RZ, R14, R11 ;  /* 0x0000000eff067219 */ /* 0x000fca000001160b */
[----:B------:R-:W2:Y:S01]  /*6a70*/  LDC R26, c[0x0][0x638] ;  /* 0x00018e00ff1a7b82 */ /* 0x000ea20000000800 */
[-C--:B---3--:R-:W-:Y:S02]  /*6a80*/  SHF.L.U32 R10, R10, R27.reuse, RZ ;  /* 0x0000001b0a0a7219 */ /* 0x088fe400000006ff */
[-CC-:B------:R-:W-:Y:S02]  /*6a90*/  SHF.R.U64 R23, R21, R27.reuse, R6.reuse ;  /* 0x0000001b15177219 */ /* 0x180fe40000001206 */
[----:B------:R-:W-:Y:S02]  /*6aa0*/  LOP3.LUT R32, RZ, R10, RZ, 0x33, !PT ;  /* 0x0000000aff207212 */ /* 0x000fe400078e33ff */
[----:B------:R-:W-:Y:S01]  /*6ab0*/  SHF.R.U32.HI R11, RZ, R27, R6 ;  /* 0x0000001bff0b7219 */ /* 0x000fe20000011606 */
[----:B------:R-:W3:Y:S01]  /*6ac0*/  LDC R31, c[0x0][0x610] ;  /* 0x00018400ff1f7b82 */ /* 0x000ee20000000800 */
[----:B------:R-:W-:Y:S01]  /*6ad0*/  IMAD.MOV.U32 R10, RZ, RZ, R23 ;  /* 0x000000ffff0a7224 */ /* 0x000fe200078e0017 */
[----:B------:R-:W-:Y:S06]  /*6ae0*/  @!P0 BRA `(.L_x_165) ;  /* 0x0000000000288947 */ /* 0x000fec0003800000 */
        /* <DEDUP_REMOVED lines=10> */
.L_x_165:
[----:B------:R-:W-:Y:S02]  /*6b90*/  ISETP.NE.AND P0, PT, R2, 0x1, PT ;  /* 0x000000010200780c */ /* 0x000fe40003f05270 */
[----:B-1----:R-:W-:Y:S01]  /*6ba0*/  SHF.R.U64 R6, R10, R25, R11 ;  /* 0x000000190a067219 */ /* 0x002fe2000000120b */
[----:B0-----:R-:W-:Y:S01]  /*6bb0*/  VIADD R11, R24, 0xffffffff ;  /* 0xffffffff180b7836 */ /* 0x001fe20000000000 */
[----:B------:R-:W-:Y:S02]  /*6bc0*/  SHF.L.U32 R30, R30, R27, RZ ;  /* 0x0000001b1e1e7219 */ /* 0x000fe400000006ff */
[----:B------:R-:W-:Y:S01]  /*6bd0*/  LOP3.LUT R5, R21, R32, RZ, 0xc0, !PT ;  /* 0x0000002015057212 */ /* 0x000fe200078ec0ff */
[----:B------:R-:W-:-:S04]  /*6be0*/  IMAD.MOV R10, RZ, RZ, -R6 ;  /* 0x000000ffff0a7224 */ /* 0x000fc800078e0a06 */
[----:B------:R-:W-:Y:S01]  /*6bf0*/  IMAD R6, R30, R6, R5 ;  /* 0x000000061e067224 */ /* 0x000fe200078e0205 */
[----:B------:R-:W-:Y:S01]  /*6c00*/  LOP3.LUT R5, R8, R11, RZ, 0xc0, !PT ;  /* 0x0000000b08057212 */ /* 0x000fe200078ec0ff */
[----:B------:R-:W-:Y:S02]  /*6c10*/  @P0 IMAD R7, R9, R20, R4 ;  /* 0x0000001409070224 */ /* 0x000fe400078e0204 */
[----:B--2---:R-:W-:Y:S02]  /*6c20*/  IMAD R4, R10, R26, R23 ;  /* 0x0000001a0a047224 */ /* 0x004fe400078e0217 */
[----:B---3--:R-:W-:Y:S02]  /*6c30*/  IMAD R7, R6, R31, R7 ;  /* 0x0000001f06077224 */ /* 0x008fe400078e0207 */
[----:B------:R-:W-:Y:S02]  /*6c40*/  IMAD R4, R4, R24, R5 ;  /* 0x0000001804047224 */ /* 0x000fe400078e0205 */
[----:B------:R-:W-:-:S02]  /*6c50*/  IMAD.MOV.U32 R8, RZ, RZ, 0x1 ;  /* 0x00000001ff087424 */ /* 0x000fc400078e00ff */
[----:B------:R-:W-:Y:S01]  /*6c60*/  IMAD.MOV.U32 R6, RZ, RZ, R22 ;  /* 0x000000ffff067224 */ /* 0x000fe200078e0016 */
[----:B------:R-:W-:Y:S02]  /*6c70*/  SEL R19, R4, R7, !P0 ;  /* 0x0000000704137207 */ /* 0x000fe40004000000 */
[----:B------:R-:W-:-:S07]  /*6c80*/  SEL R21, R7, R4, !P0 ;  /* 0x0000000407157207 */ /* 0x000fce0004000000 */
.L_x_163:
[----:B------:R-:W-:-:S08]  /*6c90*/  NOP ;  /* 0x0000000000007918 */ /* 0x000fd00000000000 */
[----:B------:R-:W0:-:S00]  /*6ca0*/  USETMAXREG.DEALLOC.CTAPOOL 0x28 ;  /* 0x00000028000079c8 */ /* 0x000e0000080e0500 */
[----:B0-----:R-:W-:-:S13]  /*6cb0*/  ISETP.NE.AND P0, PT, R3, RZ, PT ;  /* 0x000000ff0300720c */ /* 0x001fda0003f05270 */
[----:B------:R-:W-:Y:S05]  /*6cc0*/  @P0 EXIT ;  /* 0x000000000000094d */ /* 0x000fea0003800000 */
[----:B------:R-:W-:Y:S01]  /*6cd0*/  LOP3.LUT P0, RZ, R8, 0xff, RZ, 0xc0, !PT ;  /* 0x000000ff08ff7812 */ /* 0x000fe2000780c0ff */
[----:B------:R-:W-:Y:S02]  /*6ce0*/  IMAD.MOV.U32 R3, RZ, RZ, 0x1 ;  /* 0x00000001ff037424 */ /* 0x000fe400078e00ff */
[----:B------:R-:W-:-:S10]  /*6cf0*/  IMAD.MOV.U32 R8, RZ, RZ, RZ ;  /* 0x000000ffff087224 */ /* 0x000fd400078e00ff */
[----:B------:R-:W-:Y:S05]  /*6d00*/  @!P0 BRA `(.L_x_166) ;  /* 0x0000000c00448947 */ /* 0x000fea0003800000 */
[----:B------:R-:W0:Y:S01]  /*6d10*/  LDC R3, c[0x0][0x28c] ;  /* 0x0000a300ff037b82 */ /* 0x000e220000000800 */
[----:B------:R-:W-:Y:S01]  /*6d20*/  ULDC UR5, c[0x0][0x658] ;  /* 0x0001960000057ab9 */ /* 0x000fe20000000800 */
[----:B------:R-:W-:Y:S01]  /*6d30*/  UMOV UR6, 0xffffffff ;  /* 0xffffffff00067882 */ /* 0x000fe20000000000 */
[----:B------:R-:W-:Y:S01]  /*6d40*/  BSSY B0, `(.L_x_166) ;  /* 0x00000cd000007945 */ /* 0x000fe20003800000 */
[----:B------:R-:W-:Y:S01]  /*6d50*/  USHF.L.U32 UR6, UR6, UR5, URZ ;  /* 0x0000000506067299 */ /* 0x000fe2000800063f */
[----:B------:R-:W-:Y:S01]  /*6d60*/  IMAD.MOV.U32 R10, RZ, RZ, 0x1 ;  /* 0x00000001ff0a7424 */ /* 0x000fe200078e00ff */
[----:B------:R-:W-:Y:S01]  /*6d70*/  LOP3.LUT R9, R18, 0x2, RZ, 0xfc, !PT ;  /* 0x0000000212097812 */ /* 0x000fe200078efcff */
[----:B------:R-:W-:Y:S01]  /*6d80*/  IMAD.MOV.U32 R8, RZ, RZ, RZ ;  /* 0x000000ffff087224 */ /* 0x000fe200078e00ff */
[----:B------:R-:W1:Y:S01]  /*6d90*/  S2UR UR8, SR_CgaCtaId ;  /* 0x00000000000879c3 */ /* 0x000e620000008800 */
[----:B------:R-:W-:Y:S01]  /*6da0*/  ULDC UR4, c[0x0][0x600] ;  /* 0x0001800000047ab9 */ /* 0x000fe20000000800 */
[----:B------:R-:W-:Y:S01]  /*6db0*/  UMOV UR7, 0x1 ;  /* 0x0000000100077882 */ /* 0x000fe20000000000 */
[----:B------:R-:W-:-:S02]  /*6dc0*/  UIADD3 UR4, UR4, -0x1, URZ ;  /* 0xffffffff04047890 */ /* 0x000fc4000fffe03f */
[----:B------:R-:W-:Y:S02]  /*6dd0*/  USHF.L.U32 UR21, UR7, UR5, URZ ;  /* 0x0000000507157299 */ /* 0x000fe4000800063f */
[----:B------:R-:W-:Y:S01]  /*6de0*/  ULOP3.LUT UR13, URZ, UR6, URZ, 0x33, !UPT ;  /* 0x000000063f0d7292 */ /* 0x000fe2000f8e333f */
[----:B------:R-:W-:Y:S01]  /*6df0*/  ULDC.64 UR30, c[0x0][0x198] ;  /* 0x00006600001e7ab9 */ /* 0x000fe20000000a00 */
[----:B0-----:R-:W-:-:S05]  /*6e00*/  VIADD R3, R3, 0x3f ;  /* 0x0000003f03037836 */ /* 0x001fca0000000000 */
[----:B------:R-:W-:Y:S01]  /*6e10*/  SHF.R.S32.HI R4, RZ, 0x1f, R3 ;  /* 0x0000001fff047819 */ /* 0x000fe20000011403 */
[----:B-1----:R-:W-:-:S03]  /*6e20*/  IMAD.U32 R12, RZ, RZ, UR8 ;  /* 0x00000008ff0c7e24 */ /* 0x002fc6000f8e00ff */
[----:B------:R-:W-:Y:S01]  /*6e30*/  LEA.HI R4, R4, R3, RZ, 0x6 ;  /* 0x0000000304047211 */ /* 0x000fe200078f30ff */
[----:B------:R-:W-:-:S03]  /*6e40*/  IMAD.MOV.U32 R3, RZ, RZ, 0x1 ;  /* 0x00000001ff037424 */ /* 0x000fc600078e00ff */
[----:B------:R-:W-:-:S05]  /*6e50*/  SHF.R.S32.HI R11, RZ, 0x6, R4 ;  /* 0x00000006ff0b7819 */ /* 0x000fca0000011404 */
[----:B------:R-:W-:-:S07]  /*6e60*/  VIADD R13, R11, 0x1 ;  /* 0x000000010b0d7836 */ /* 0x000fce0000000000 */
.L_x_177:
[----:B------:R-:W-:-:S03]  /*6e70*/  UMOV UR5, 0xffffffff ;  /* 0xffffffff00057882 */ /* 0x000fc60000000000 */
[----:B------:R-:W-:Y:S05]  /*6e80*/  BRA.DIV UR5, `(.L_x_167) ;  /* 0x0000000e05a87947 */ /* 0x000fea000b800000 */
[----:B------:R-:W-:-:S13]  /*6e90*/  ELECT P6, URZ, PT ;  /* 0x00000000003f782f */ /* 0x000fda00038c0000 */
.L_x_187:
[----:B------:R-:W-:Y:S04]  /*6ea0*/  BSSY B1, `(.L_x_168) ;  /* 0x0000044000017945 */ /* 0x000fe80003800000 */
[----:B------:R-:W-:Y:S05]  /*6eb0*/  @!P6 BRA `(.L_x_169) ;  /* 0x000000040008e947 */ /* 0x000fea0003800000 */
[----:B------:R-:W0:Y:S02]  /*6ec0*/  LDC R4, c[0x0][0x28c] ;  /* 0x0000a300ff047b82 */ /* 0x000e240000000800 */
[----:B0-----:R-:W-:-:S13]  /*6ed0*/  ISETP.GE.AND P0, PT, R4, 0x1, PT ;  /* 0x000000010400780c */ /* 0x001fda0003f06270 */
[----:B------:R-:W-:Y:S05]  /*6ee0*/  @!P0 BRA `(.L_x_169) ;  /* 0x0000000000fc8947 */ /* 0x000fea0003800000 */
[----:B------:R-:W-:Y:S02]  /*6ef0*/  IMAD R21, R21, 0x8, R12 ;  /* 0x0000000815157824 */ /* 0x000fe400078e020c */
[----:B------:R-:W-:Y:S02]  /*6f00*/  IMAD.SHL.U32 R19, R19, 0x80, RZ ;  /* 0x0000008013137824 */ /* 0x000fe400078e00ff */
[----:B------:R-:W-:Y:S02]  /*6f10*/  IMAD.MOV.U32 R22, RZ, RZ, RZ ;  /* 0x000000ffff167224 */ /* 0x000fe400078e00ff */
[----:B------:R-:W-:Y:S02]  /*6f20*/  IMAD.MOV.U32 R4, RZ, RZ, R13 ;  /* 0x000000ffff047224 */ /* 0x000fe400078e000d */
[----:B------:R-:W-:Y:S02]  /*6f30*/  IMAD.MOV.U32 R5, RZ, RZ, R3 ;  /* 0x000000ffff057224 */ /* 0x000fe400078e0003 */
[----:B------:R-:W-:-:S02]  /*6f40*/  IMAD.MOV.U32 R7, RZ, RZ, R8 ;  /* 0x000000ffff077224 */ /* 0x000fc400078e0008 */
[----:B------:R-:W-:Y:S02]  /*6f50*/  IMAD.SHL.U32 R21, R21, 0x10, RZ ;  /* 0x0000001015157824 */ /* 0x000fe400078e00ff */
[----:B------:R-:W-:-:S07]  /*6f60*/  VIADD R24, R19, 0x40 ;  /* 0x0000004013187836 */ /* 0x000fce0000000000 */
.L_x_172:
[----:B------:R-:W0:Y:S01]  /*6f70*/  S2UR UR5, SR_CgaCtaId ;  /* 0x00000000000579c3 */ /* 0x000e220000008800 */
[----:B------:R-:W-:Y:S02]  /*6f80*/  MOV R15, 0x400 ;  /* 0x00000400000f7802 */ /* 0x000fe40000000f00 */
[----:B------:R-:W-:Y:S02]  /*6f90*/  SHF.L.U32 R14, R5, 0x1f, RZ ;  /* 0x0000001f050e7819 */ /* 0x000fe400000006ff */
[----:B------:R-:W-:Y:S01]  /*6fa0*/  ISETP.NE.AND P1, PT, R0, RZ, PT ;  /* 0x000000ff0000720c */ /* 0x000fe20003f25270 */
[----:B0-----:R-:W-:-:S05]  /*6fb0*/  IMAD.U32 R12, RZ, RZ, UR5 ;  /* 0x00000005ff0c7e24 */ /* 0x001fca000f8e00ff */
[----:B------:R-:W-:-:S07]  /*6fc0*/  LEA R20, R12, R15, 0x18 ;  /* 0x0000000f0c147211 */ /* 0x000fce00078ec0ff */
[----:B------:R-:W0:Y:S01]  /*6fd0*/  @!P1 LDC R15, c[0x0][0x500] ;  /* 0x00014000ff0f9b82 */ /* 0x000e220000000800 */
[----:B------:R-:W-:-:S04]  /*6fe0*/  IMAD R23, R7, 0x8, R20 ;  /* 0x0000000807177824 */ /* 0x000fc800078e0214 */
[----:B------:R-:W1:Y:S02]  /*6ff0*/  SYNCS.PHASECHK.TRANS64.TRYWAIT P0, [R23+URZ+0x18], R14 ;  /* 0x0000180e170075a7 */ /* 0x000e64000800017f */
[----:B-1----:R-:W-:Y:S05]  /*7000*/  @!P0 BRA `(.L_x_170) ;  /* 0x0000000c00688947 */ /* 0x002fea0003800000 */
.L_x_188:
[----:B-1----:R-:W-:Y:S01]  /*7010*/  PRMT R14, R9, 0x9910, RZ ;  /* 0x00009910090e7816 */ /* 0x002fe200000000ff */
[----:B0-----:R0:W-:Y:S03]  /*7020*/  @!P1 SYNCS.ARRIVE.TRANS64 RZ, [R23+URZ], R15 ;  /* 0x0000000f17ff99a7 */ /* 0x0011e6000800003f */
[----:B------:R-:W-:-:S13]  /*7030*/  ISETP.NE.AND P0, PT, R14, 0x2, PT ;  /* 0x000000020e00780c */ /* 0x000fda0003f05270 */
[----:B0-----:R-:W-:Y:S05]  /*7040*/  @P0 BRA `(.L_x_171) ;  /* 0x0000000000040947 */ /* 0x001fea0003800000 */
[----:B------:R-:W-:Y:S01]  /*7050*/  BPT.TRAP 0x1 ;  /* 0x000000040000795c */ /* 0x000fe20000300000 */
.L_x_171:
[----:B------:R-:W-:Y:S01]  /*7060*/  IMAD R14, R7, 0x8, R12 ;  /* 0x00000008070e7824 */ /* 0x000fe200078e020c */
[----:B------:R-:W-:Y:S01]  /*7070*/  R2UR UR27, R22 ;  /* 0x00000000161b72ca */ /* 0x000fe200000e0000 */
[----:B------:R-:W-:Y:S01]  /*7080*/  VIADD R4, R4, 0xffffffff ;  /* 0xffffffff04047836 */ /* 0x000fe20000000000 */
[----:B------:R-:W-:Y:S01]  /*7090*/  R2UR UR9, R23 ;  /* 0x00000000170972ca */ /* 0x000fe200000e0000 */
[----:B------:R-:W-:Y:S01]  /*70a0*/  IMAD.SHL.U32 R14, R14, 0x400, RZ ;  /* 0x000004000e0e7824 */ /* 0x000fe200078e00ff */
[----:B------:R-:W-:Y:S01]  /*70b0*/  R2UR UR12, R6 ;  /* 0x00000000060c72ca */ /* 0x000fe200000e0000 */
[----:B------:R-:W-:Y:S01]  /*70c0*/  UIADD3 UR6, UP0, UR30, 0xf0, URZ ;  /* 0x000000f01e067890 */ /* 0x000fe2000ff1e03f */
[----:B------:R-:W-:Y:S01]  /*70d0*/  R2UR UR11, R21 ;  /* 0x00000000150b72ca */ /* 0x000fe200000e0000 */
[--C-:B------:R-:W-:Y:S01]  /*70e0*/  IMAD R14, R14, 0x2, R20.reuse ;  /* 0x000000020e0e7824 */ /* 0x100fe200078e0214 */
[----:B------:R-:W-:Y:S01]  /*70f0*/  UIADD3 UR32, UP1, UR30, 0x1f0, URZ ;  /* 0x000001f01e207890 */ /* 0x000fe2000ff3e03f */
[----:B------:R-:W-:Y:S01]  /*7100*/  IMAD R20, R7, 0x4000, R20 ;  /* 0x0000400007147824 */ /* 0x000fe200078e0214 */
[----:B------:R-:W-:Y:S01]  /*7110*/  R2UR UR26, R19 ;  /* 0x00000000131a72ca */ /* 0x000fe200000e0000 */
[----:B------:R-:W-:Y:S01]  /*7120*/  UIADD3.X UR7, URZ, UR31, URZ, UP0, !UPT ;  /* 0x0000001f3f077290 */ /* 0x000fe200087fe43f */
[----:B------:R-:W-:Y:S01]  /*7130*/  R2UR UR5, R14 ;  /* 0x000000000e0572ca */ /* 0x000fe200000e0000 */
[----:B------:R-:W-:Y:S01]  /*7140*/  UIADD3.X UR33, URZ, UR31, URZ, UP1, !UPT ;  /* 0x0000001f3f217290 */ /* 0x000fe20008ffe43f */
[----:B------:R-:W-:Y:S01]  /*7150*/  R2UR UR16, R20 ;  /* 0x00000000141072ca */ /* 0x000fe200000e0000 */
[----:B------:R-:W-:Y:S01]  /*7160*/  VIADD R7, R7, 0x1 ;  /* 0x0000000107077836 */ /* 0x000fe20000000000 */
[----:B------:R-:W-:Y:S01]  /*7170*/  R2UR UR18, R24 ;  /* 0x00000000181272ca */ /* 0x000fe200000e0000 */
[----:B------:R-:W-:Y:S01]  /*7180*/  UMOV UR22, 0xff0000 ;  /* 0x00ff000000167882 */ /* 0x000fe20000000000 */
[----:B------:R-:W-:Y:S01]  /*7190*/  ISETP.GT.AND P1, PT, R4, 0x1, PT ;  /* 0x000000010400780c */ /* 0x000fe20003f24270 */
[----:B------:R-:W-:Y:S01]  /*71a0*/  UMOV UR14, 0x0 ;  /* 0x00000000000e7882 */ /* 0x000fe20000000000 */
[----:B------:R-:W-:Y:S01]  /*71b0*/  ISETP.NE.AND P0, PT, R7, 0x3, PT ;  /* 0x000000030700780c */ /* 0x000fe20003f05270 */
[----:B------:R-:W-:Y:S01]  /*71c0*/  UMOV UR15, 0x10000000 ;  /* 0x10000000000f7882 */ /* 0x000fe20000000000 */
[----:B------:R-:W-:Y:S01]  /*71d0*/  UMOV UR10, UR27 ;  /* 0x0000001b000a7c82 */ /* 0x000fe20008000000 */
[----:B------:R-:W-:Y:S01]  /*71e0*/  UMOV UR25, UR9 ;  /* 0x0000000900197c82 */ /* 0x000fe20008000000 */
[----:B------:R-:W-:Y:S01]  /*71f0*/  UMOV UR28, UR12 ;  /* 0x0000000c001c7c82 */ /* 0x000fe20008000000 */
[----:B------:R-:W-:Y:S01]  /*7200*/  UIADD3 UR8, UR5, 0x100, URZ ;  /* 0x0000010005087890 */ /* 0x000fe2000fffe03f */
[----:B------:R-:W-:Y:S01]  /*7210*/  SEL R14, RZ, 0x1, P0 ;  /* 0x00000001ff0e7807 */ /* 0x000fe20000000000 */
[----:B------:R-:W-:Y:S01]  /*7220*/  UIADD3 UR24, UR16, 0xc100, URZ ;  /* 0x0000c10010187890 */ /* 0x000fe2000fffe03f */
[----:B------:R-:W-:Y:S01]  /*7230*/  VIADD R22, R22, 0x40 ;  /* 0x0000004016167836 */ /* 0x000fe20000000000 */
[----:B------:R-:W-:Y:S01]  /*7240*/  UIADD3 UR16, UR16, 0xe100, URZ ;  /* 0x0000e10010107890 */ /* 0x000fe2000fffe03f */
[----:B------:R-:W-:Y:S01]  /*7250*/  LOP3.LUT R5, R5, R14, RZ, 0x3c, !PT ;  /* 0x0000000e05057212 */ /* 0x000fe200078e3cff */
[----:B------:R-:W-:Y:S01]  /*7260*/  UMOV UR17, UR9 ;  /* 0x0000000900117c82 */ /* 0x000fe20008000000 */
[----:B------:R-:W-:Y:S01]  /*7270*/  UMOV UR19, UR27 ;  /* 0x0000001b00137c82 */ /* 0x000fe20008000000 */
[----:B------:R-:W-:Y:S01]  /*7280*/  UMOV UR20, UR12 ;  /* 0x0000000c00147c82 */ /* 0x000fe20008000000 */
[----:B------:R0:W-:Y:S01]  /*7290*/  UTMALDG.3D.MULTICAST [UR8], [UR6], UR22, desc[UR14] ;  /* 0x00000e08060073b4 */ /* 0x0001e20008011816 */
[----:B------:R-:W-:Y:S01]  /*72a0*/  SEL R7, R7, RZ, P0 ;  /* 0x000000ff07077207 */ /* 0x000fe20000000000 */
[----:B------:R0:W-:Y:S02]  /*72b0*/  UTMALDG.3D [UR24], [UR32], desc[UR14] ;  /* 0x00000e18200075b4 */ /* 0x0001e40008011000 */
[----:B------:R0:W-:Y:S02]  /*72c0*/  UTMALDG.3D [UR16], [UR32], desc[UR14] ;  /* 0x00000e10200075b4 */ /* 0x0001e40008011000 */
[----:B0-----:R-:W-:Y:S05]  /*72d0*/  @P1 BRA `(.L_x_172) ;  /* 0xfffffffc00241947 */ /* 0x001fea000383ffff */
.L_x_169:
[----:B------:R-:W-:Y:S05]  /*72e0*/  BSYNC B1 ;  /* 0x0000000000017941 */ /* 0x000fea0003800000 */
.L_x_168:
[----:B------:R-:W-:Y:S01]  /*72f0*/  LOP3.LUT P1, RZ, R10, 0xff, RZ, 0xc0, !PT ;  /* 0x000000ff0aff7812 */ /* 0x000fe2000782c0ff */
[C---:B------:R-:W-:Y:S01]  /*7300*/  IMAD.IADD R7, R11.reuse, 0x1, R8 ;  /* 0x000000010b077824 */ /* 0x040fe200078e0208 */
[----:B------:R-:W-:Y:S01]  /*7310*/  ULDC.64 UR6, c[0x0][0x650] ;  /* 0x0001940000067ab9 */ /* 0x000fe20000000a00 */
[----:B------:R-:W-:Y:S01]  /*7320*/  ISETP.GE.U32.AND P2, PT, R11, 0x3, PT ;  /* 0x000000030b00780c */ /* 0x000fe20003f46070 */
[----:B------:R-:W-:Y:S01]  /*7330*/  BSSY B1, `(.L_x_173) ;  /* 0x000006b000017945 */ /* 0x000fe20003800000 */
[----:B------:R-:W-:Y:S01]  /*7340*/  IMAD.MOV.U32 R21, RZ, RZ, -0x1 ;  /* 0xffffffffff157424 */ /* 0x000fe200078e00ff */
[----:B------:R-:W-:Y:S01]  /*7350*/  ISETP.GT.U32.AND P0, PT, R7, 0x2, PT ;  /* 0x000000020700780c */ /* 0x000fe20003f04070 */
[----:B------:R-:W-:Y:S01]  /*7360*/  IMAD.MOV.U32 R19, RZ, RZ, -0x1 ;  /* 0xffffffffff137424 */ /* 0x000fe200078e00ff */
[----:B------:R-:W-:Y:S02]  /*7370*/  PRMT R10, RZ, 0x7610, R10 ;  /* 0x00007610ff0a7816 */ /* 0x000fe4000000000a */
[----:B------:R-:W-:-:S03]  /*7380*/  ISETP.LT.U32.AND P0, PT, R11, 0x3, P0 ;  /* 0x000000030b00780c */ /* 0x000fc60000701070 */
[----:B------:R-:W0:Y:S01]  /*7390*/  @P1 S2R R12, SR_CgaCtaId ;  /* 0x00000000000c1919 */ /* 0x000e220000008800 */
[----:B------:R-:W-:-:S04]  /*73a0*/  @P1 MOV R5, 0x400 ;  /* 0x0000040000051802 */ /* 0x000fc80000000f00 */
[----:B0-----:R-:W-:Y:S01]  /*73b0*/  @P1 LEA R6, R12, R5, 0x18 ;  /* 0x000000050c061211 */ /* 0x001fe200078ec0ff */
[----:B------:R-:W-:Y:S01]  /*73c0*/  IMAD.WIDE.U32 R4, R7, -0x55555555, RZ ;  /* 0xaaaaaaab07047825 */ /* 0x000fe200078e00ff */
[----:B------:R-:W-:Y:S02]  /*73d0*/  SEL R4, RZ, 0x1, !P0 ;  /* 0x00000001ff047807 */ /* 0x000fe40004000000 */
[----:B------:R0:W-:Y:S01]  /*73e0*/  @P1 SYNCS.ARRIVE.TRANS64.A1T0 RZ, [R6+URZ+0x48], RZ ;  /* 0x000048ff06ff19a7 */ /* 0x0001e2000810003f */
[----:B------:R-:W-:Y:S02]  /*73f0*/  IADD3 R16, P1, R16, UR36, RZ ;  /* 0x0000002410107c10 */ /* 0x000fe4000ff3e0ff */
[----:B------:R-:W-:Y:S02]  /*7400*/  LOP3.LUT R3, R3, R4, RZ, 0x3c, !PT ;  /* 0x0000000403037212 */ /* 0x000fe400078e3cff */
[----:B------:R-:W-:Y:S02]  /*7410*/  IADD3.X R17, R17, UR42, RZ, P1, !PT ;  /* 0x0000002a11117c10 */ /* 0x000fe40008ffe4ff */
[----:B------:R-:W-:-:S02]  /*7420*/  ISETP.GE.U32.AND P0, PT, R16, UR6, PT ;  /* 0x0000000610007c0c */ /* 0x000fc4000bf06070 */
[----:B0-----:R-:W-:Y:S02]  /*7430*/  SHF.R.U32.HI R6, RZ, 0x1, R5 ;  /* 0x00000001ff067819 */ /* 0x001fe40000011605 */
[----:B------:R-:W-:Y:S02]  /*7440*/  ISETP.GE.U32.AND.EX P0, PT, R17, UR7, PT, P0 ;  /* 0x0000000711007c0c */ /* 0x000fe4000bf06100 */
[----:B------:R-:W-:Y:S01]  /*7450*/  @P2 LOP3.LUT R3, R3, 0x1, R6, 0x78, !PT ;  /* 0x0000000103032812 */ /* 0x000fe200078e7806 */
[----:B------:R-:W-:Y:S01]  /*7460*/  IMAD R8, R6, -0x3, R7 ;  /* 0xfffffffd06087824 */ /* 0x000fe200078e0207 */
[----:B------:R-:W-:Y:S01]  /*7470*/  PRMT R4, RZ, 0x7610, R4 ;  /* 0x00007610ff047816 */ /* 0x000fe20000000004 */
[----:B------:R-:W-:-:S08]  /*7480*/  IMAD.MOV.U32 R6, RZ, RZ, -0x1 ;  /* 0xffffffffff067424 */ /* 0x000fd000078e00ff */
[----:B------:R-:W-:Y:S05]  /*7490*/  @P0 BRA `(.L_x_174) ;  /* 0x0000000400500947 */ /* 0x000fea0003800000 */
[----:B------:R-:W0:Y:S01]  /*74a0*/  S2R R19, SR_CTAID.X ;  /* 0x0000000000137919 */ /* 0x000e220000002500 */
[----:B------:R-:W-:Y:S01]  /*74b0*/  ULDC.64 UR6, c[0x0][0x628] ;  /* 0x00018a0000067ab9 */ /* 0x000fe20000000a00 */
[----:B------:R-:W1:Y:S01]  /*74c0*/  LDC R20, c[0x0][0x144] ;  /* 0x00005100ff147b82 */ /* 0x000e620000000800 */
[----:B------:R-:W-:Y:S01]  /*74d0*/  ISETP.NE.U32.AND P0, PT, RZ, UR6, PT ;  /* 0x00000006ff007c0c */ /* 0x000fe2000bf05070 */
[----:B------:R-:W2:Y:S01]  /*74e0*/  S2R R14, SR_CTAID.Y ;  /* 0x00000000000e7919 */ /* 0x000ea20000002600 */
[----:B------:R-:W-:Y:S01]  /*74f0*/  ULDC UR8, c[0x0][0x630] ;  /* 0x00018c0000087ab9 */ /* 0x000fe20000000800 */
[----:B------:R-:W-:Y:S01]  /*7500*/  ULDC UR9, c[0x0][0x150] ;  /* 0x0000540000097ab9 */ /* 0x000fe20000000800 */
[----:B------:R-:W-:Y:S01]  /*7510*/  ISETP.NE.AND.EX P0, PT, RZ, UR7, PT, P0 ;  /* 0x00000007ff007c0c */ /* 0x000fe2000bf05300 */
[----:B------:R-:W-:Y:S02]  /*7520*/  IMAD.MOV.U32 R4, RZ, RZ, R16 ;  /* 0x000000ffff047224 */ /* 0x000fe400078e0010 */
[----:B------:R-:W-:Y:S01]  /*7530*/  IMAD.MOV.U32 R5, RZ, RZ, R17 ;  /* 0x000000ffff057224 */ /* 0x000fe200078e0011 */
[----:B0-----:R-:W-:-:S09]  /*7540*/  I2FP.F32.U32 R21, R19 ;  /* 0x0000001300157245 */ /* 0x001fd20000201000 */
[----:B------:R-:W-:Y:S05]  /*7550*/  @!P0 BRA `(.L_x_175) ;  /* 0x0000000000288947 */ /* 0x000fea0003800000 */
[----:B------:R-:W-:Y:S02]  /*7560*/  ULDC UR5, c[0x0][0x634] ;  /* 0x00018d0000057ab9 */ /* 0x000fe40000000800 */
[----:B------:R-:W-:-:S05]  /*7570*/  IADD3 R5, P0, R16, UR5, RZ ;  /* 0x0000000510057c10 */ /* 0x000fca000ff1e0ff */
[----:B------:R-:W-:-:S04]  /*7580*/  IMAD.X R15, RZ, RZ, R17, P0 ;  /* 0x000000ffff0f7224 */ /* 0x000fc800000e0611 */
[----:B------:R-:W-:-:S04]  /*7590*/  IMAD.WIDE.U32 R6, R15, UR6, RZ ;  /* 0x000000060f067c25 */ /* 0x000fc8000f8e00ff */
[----:B------:R-:W-:-:S04]  /*75a0*/  IMAD.WIDE.U32 R6, P0, R5, UR7, R6 ;  /* 0x0000000705067c25 */ /* 0x000fc8000f800006 */
[----:B------:R-:W-:-:S04]  /*75b0*/  IMAD.WIDE.U32 R4, R5, UR6, RZ ;  /* 0x0000000605047c25 */ /* 0x000fc8000f8e00ff */
[----:B------:R-:W-:Y:S01]  /*75c0*/  IMAD.MOV.U32 R4, RZ, RZ, R7 ;  /* 0x000000ffff047224 */ /* 0x000fe200078e0007 */
[----:B------:R-:W-:Y:S01]  /*75d0*/  IADD3 RZ, P1, R5, R6, RZ ;  /* 0x0000000605ff7210 */ /* 0x000fe20007f3e0ff */
[----:B------:R-:W-:-:S04]  /*75e0*/  IMAD.X R5, RZ, RZ, RZ, P0 ;  /* 0x000000ffff057224 */ /* 0x000fc800000e06ff */
[----:B------:R-:W-:-:S08]  /*75f0*/  IMAD.WIDE.U32.X R4, R15, UR7, R4, P1 ;  /* 0x000000070f047c25 */ /* 0x000fd000088e0404 */
.L_x_175:
[----:B------:R-:W-:Y:S01]  /*7600*/  FMUL R21, R21, UR9 ;  /* 0x0000000915157c20 */ /* 0x000fe20008400000 */
[--C-:B------:R-:W-:Y:S01]  /*7610*/  SHF.R.U64 R15, R4, UR8, R5.reuse ;  /* 0x00000008040f7c19 */ /* 0x100fe20008001205 */
[----:B------:R-:W-:Y:S01]  /*7620*/  ULDC.64 UR6, c[0x0][0x620] ;  /* 0x0001880000067ab9 */ /* 0x000fe20000000a00 */
[----:B------:R-:W-:Y:S01]  /*7630*/  SHF.R.U32.HI R4, RZ, UR8, R5 ;  /* 0x00000008ff047c19 */ /* 0x000fe20008011605 */
[----:B------:R-:W-:Y:S01]  /*7640*/  ULDC.64 UR8, c[0x0][0x640] ;  /* 0x0001900000087ab9 */ /* 0x000fe20000000a00 */
[----:B------:R-:W-:Y:S01]  /*7650*/  IADD3 R5, P0, RZ, -R15, RZ ;  /* 0x8000000fff057210 */ /* 0x000fe20007f1e0ff */
[----:B------:R-:W0:Y:S01]  /*7660*/  F2I.U32.TRUNC.NTZ R21, R21 ;  /* 0x0000001500157305 */ /* 0x000e22000020f000 */
[----:B------:R-:W-:-:S03]  /*7670*/  ULDC UR5, c[0x0][0x618] ;  /* 0x0001860000057ab9 */ /* 0x000fc60000000800 */
[----:B------:R-:W-:Y:S01]  /*7680*/  IMAD.X R4, RZ, RZ, ~R4, P0 ;  /* 0x000000ffff047224 */ /* 0x000fe200000e0e04 */
[----:B------:R-:W-:-:S03]  /*7690*/  ISETP.NE.U32.AND P0, PT, RZ, UR8, PT ;  /* 0x00000008ff007c0c */ /* 0x000fc6000bf05070 */
[----:B------:R-:W-:Y:S01]  /*76a0*/  IMAD R4, R4, UR6, RZ ;  /* 0x0000000604047c24 */ /* 0x000fe2000f8e02ff */
[----:B------:R-:W-:-:S03]  /*76b0*/  ISETP.NE.AND.EX P0, PT, RZ, UR9, PT, P0 ;  /* 0x00000009ff007c0c */ /* 0x000fc6000bf05300 */
[C---:B------:R-:W-:Y:S02]  /*76c0*/  IMAD R7, R5.reuse, UR7, R4 ;  /* 0x0000000705077c24 */ /* 0x040fe4000f8e0204 */
[----:B------:R-:W-:Y:S01]  /*76d0*/  IMAD.WIDE.U32 R4, R5, UR6, R16 ;  /* 0x0000000605047c25 */ /* 0x000fe2000f8e0010 */
[----:B------:R-:W-:-:S03]  /*76e0*/  ULDC UR6, c[0x0][0x154] ;  /* 0x0000550000067ab9 */ /* 0x000fc60000000800 */
[----:B0-----:R-:W-:Y:S02]  /*76f0*/  IMAD.MOV R6, RZ, RZ, -R21 ;  /* 0x000000ffff067224 */ /* 0x001fe400078e0a15 */
[----:B------:R-:W0:Y:S01]  /*7700*/  LDC R21, c[0x0][0x148] ;  /* 0x00005200ff157b82 */ /* 0x000e220000000800 */
[----:B------:R-:W-:Y:S02]  /*7710*/  IMAD.IADD R5, R5, 0x1, R7 ;  /* 0x0000000105057824 */ /* 0x000fe400078e0207 */
[----:B-1----:R-:W-:Y:S01]  /*7720*/  IMAD R19, R20, R6, R19 ;  /* 0x0000000614137224 */ /* 0x002fe200078e0213 */
[----:B--2---:R-:W-:Y:S02]  /*7730*/  I2FP.F32.U32 R6, R14 ;  /* 0x0000000e00067245 */ /* 0x004fe40000201000 */
[--C-:B------:R-:W-:Y:S02]  /*7740*/  SHF.R.U64 R20, R4, UR5, R5.reuse ;  /* 0x0000000504147c19 */ /* 0x100fe40008001205 */
[----:B------:R-:W-:Y:S01]  /*7750*/  SHF.R.U32.HI R5, RZ, UR5, R5 ;  /* 0x00000005ff057c19 */ /* 0x000fe20008011605 */
[----:B------:R-:W-:Y:S01]  /*7760*/  FMUL R6, R6, UR6 ;  /* 0x0000000606067c20 */ /* 0x000fe20008400000 */
[----:B------:R-:W-:-:S02]  /*7770*/  ULDC UR5, c[0x0][0x608] ;  /* 0x0001820000057ab9 */ /* 0x000fc40000000800 */
[--C-:B------:R-:W-:Y:S01]  /*7780*/  SHF.R.U64 R23, R20, UR5, R5.reuse ;  /* 0x0000000514177c19 */ /* 0x100fe20008001205 */
[----:B------:R1:W2:Y:S01]  /*7790*/  F2I.U32.TRUNC.NTZ R24, R6 ;  /* 0x0000000600187305 */ /* 0x0002a2000020f000 */
[----:B------:R-:W-:Y:S01]  /*77a0*/  SHF.R.U32.HI R4, RZ, UR5, R5 ;  /* 0x00000005ff047c19 */ /* 0x000fe20008011605 */
[----:B------:R-:W-:-:S03]  /*77b0*/  ULDC UR5, c[0x0][0x658] ;  /* 0x0001960000057ab9 */ /* 0x000fc60000000800 */
[--C-:B------:R-:W-:Y:S02]  /*77c0*/  SHF.R.U64 R22, R23, UR5, R4.reuse ;  /* 0x0000000517167c19 */ /* 0x100fe40008001204 */
[----:B------:R-:W-:-:S03]  /*77d0*/  SHF.R.U32.HI R25, RZ, UR5, R4 ;  /* 0x00000005ff197c19 */ /* 0x000fc60008011604 */
[----:B------:R-:W-:Y:S02]  /*77e0*/  IMAD.MOV.U32 R4, RZ, RZ, R22 ;  /* 0x000000ffff047224 */ /* 0x000fe400078e0016 */
[----:B------:R-:W-:Y:S01]  /*77f0*/  IMAD.MOV.U32 R5, RZ, RZ, R25 ;  /* 0x000000ffff057224 */ /* 0x000fe200078e0019 */
[----:B-1----:R-:W-:Y:S06]  /*7800*/  @!P0 BRA `(.L_x_176) ;  /* 0x0000000000288947 */ /* 0x002fec0003800000 */
        /* <DEDUP_REMOVED lines=10> */
.L_x_176:
[----:B------:R-:W-:Y:S01]  /*78b0*/  ISETP.NE.AND P0, PT, R2, 0x1, PT ;  /* 0x000000010200780c */ /* 0x000fe20003f05270 */
[----:B------:R-:W-:Y:S01]  /*78c0*/  ULDC UR5, c[0x0][0x648] ;  /* 0x0001920000057ab9 */ /* 0x000fe20000000800 */
[----:B------:R-:W-:Y:S01]  /*78d0*/  LOP3.LUT R23, R23, UR13, RZ, 0xc0, !PT ;  /* 0x0000000d17177c12 */ /* 0x000fe2000f8ec0ff */
[----:B--2---:R-:W-:Y:S01]  /*78e0*/  IMAD.MOV R24, RZ, RZ, -R24 ;  /* 0x000000ffff187224 */ /* 0x004fe200078e0a18 */
[----:B------:R-:W-:Y:S01]  /*78f0*/  SHF.R.U64 R4, R4, UR5, R5 ;  /* 0x0000000504047c19 */ /* 0x000fe20008001205 */
[----:B------:R-:W-:Y:S01]  /*7900*/  ULDC UR5, c[0x0][0x638] ;  /* 0x00018e0000057ab9 */ /* 0x000fe20000000800 */
[----:B------:R-:W-:Y:S01]  /*7910*/  LOP3.LUT R7, R20, UR4, RZ, 0xc0, !PT ;  /* 0x0000000414077c12 */ /* 0x000fe2000f8ec0ff */
[----:B------:R-:W-:Y:S01]  /*7920*/  ULDC UR6, c[0x0][0x610] ;  /* 0x0001840000067ab9 */ /* 0x000fe20000000800 */
[----:B------:R-:W-:Y:S02]  /*7930*/  IMAD.MOV.U32 R6, RZ, RZ, R15 ;  /* 0x000000ffff067224 */ /* 0x000fe400078e000f */
[----:B------:R-:W-:-:S02]  /*7940*/  IMAD.MOV R5, RZ, RZ, -R4 ;  /* 0x000000ffff057224 */ /* 0x000fc400078e0a04 */
[----:B------:R-:W-:Y:S02]  /*7950*/  IMAD R4, R4, UR21, R23 ;  /* 0x0000001504047c24 */ /* 0x000fe4000f8e0217 */
[----:B0-----:R-:W-:Y:S02]  /*7960*/  @P0 IMAD R19, R21, R24, R14 ;  /* 0x0000001815130224 */ /* 0x001fe400078e020e */
[----:B------:R-:W-:Y:S01]  /*7970*/  IMAD R22, R5, UR5, R22 ;  /* 0x0000000505167c24 */ /* 0x000fe2000f8e0216 */
[----:B------:R-:W-:Y:S01]  /*7980*/  ULDC UR5, c[0x0][0x600] ;  /* 0x0001800000057ab9 */ /* 0x000fe20000000800 */
[----:B------:R-:W-:Y:S02]  /*7990*/  IMAD R21, R4, UR6, R19 ;  /* 0x0000000604157c24 */ /* 0x000fe4000f8e0213 */
[----:B------:R-:W-:Y:S02]  /*79a0*/  IMAD R22, R22, UR5, R7 ;  /* 0x0000000516167c24 */ /* 0x000fe4000f8e0207 */
[----:B------:R-:W-:-:S03]  /*79b0*/  IMAD.MOV.U32 R4, RZ, RZ, 0x1 ;  /* 0x00000001ff047424 */ /* 0x000fc600078e00ff */
[----:B------:R-:W-:Y:S02]  /*79c0*/  SEL R19, R22, R21, !P0 ;  /* 0x0000001516137207 */ /* 0x000fe40004000000 */
[----:B------:R-:W-:-:S07]  /*79d0*/  SEL R21, R21, R22, !P0 ;  /* 0x0000001615157207 */ /* 0x000fce0004000000 */
.L_x_174:
[----:B------:R-:W-:Y:S05]  /*79e0*/  BSYNC B1 ;  /* 0x0000000000017941 */ /* 0x000fea0003800000 */
.L_x_173:
[----:B------:R-:W-:-:S13]  /*79f0*/  LOP3.LUT P0, RZ, R4, 0xff, RZ, 0xc0, !PT ;  /* 0x000000ff04ff7812 */ /* 0x000fda000780c0ff */
[----:B------:R-:W-:Y:S05]  /*7a00*/  @P0 BRA `(.L_x_177) ;  /* 0xfffffff400180947 */ /* 0x000fea000383ffff */
[----:B------:R-:W-:Y:S05]  /*7a10*/  BSYNC B0 ;  /* 0x0000000000007941 */ /* 0x000fea0003800000 */
.L_x_166:
[----:B------:R-:W-:-:S03]  /*7a20*/  UMOV UR5, 0xffffffff ;  /* 0xffffffff00057882 */ /* 0x000fc60000000000 */
[----:B------:R-:W-:Y:S05]  /*7a30*/  BRA.DIV UR5, `(.L_x_178) ;  /* 0x0000000205f07947 */ /* 0x000fea000b800000 */
[----:B------:R-:W-:-:S13]  /*7a40*/  ELECT P6, URZ, PT ;  /* 0x00000000003f782f */ /* 0x000fda00038c0000 */
.L_x_191:
[----:B------:R-:W-:Y:S04]  /*7a50*/  BSSY B0, `(.L_x_179) ;  /* 0x0000022000007945 */ /* 0x000fe80003800000 */
[----:B------:R-:W-:Y:S05]  /*7a60*/  @!P6 BRA `(.L_x_180) ;  /* 0x000000000080e947 */ /* 0x000fea0003800000 */
[----:B------:R-:W-:-:S04]  /*7a70*/  LOP3.LUT R18, R18, 0x2, RZ, 0xfc, !PT ;  /* 0x0000000212127812 */ /* 0x000fc800078efcff */
[----:B------:R-:W-:-:S13]  /*7a80*/  ISETP.NE.AND P0, PT, R18, 0x3, PT ;  /* 0x000000031200780c */ /* 0x000fda0003f05270 */
[----:B------:R-:W-:Y:S05]  /*7a90*/  @!P0 BRA `(.L_x_181) ;  /* 0x0000000000048947 */ /* 0x000fea0003800000 */
[----:B------:R-:W-:Y:S01]  /*7aa0*/  BPT.TRAP 0x1 ;  /* 0x000000040000795c */ /* 0x000fe20000300000 */
.L_x_181:
[----:B------:R-:W0:Y:S01]  /*7ab0*/  S2R R5, SR_CgaCtaId ;  /* 0x0000000000057919 */ /* 0x000e220000008800 */
[----:B------:R-:W-:Y:S02]  /*7ac0*/  MOV R0, 0x400 ;  /* 0x0000040000007802 */ /* 0x000fe40000000f00 */
[----:B------:R-:W-:Y:S02]  /*7ad0*/  SHF.L.U32 R2, R3, 0x1f, RZ ;  /* 0x0000001f03027819 */ /* 0x000fe400000006ff */
[----:B0-----:R-:W-:-:S05]  /*7ae0*/  LEA R5, R5, R0, 0x18 ;  /* 0x0000000005057211 */ /* 0x001fca00078ec0ff */
[----:B------:R-:W-:-:S04]  /*7af0*/  VIADD R5, R5, 0x18 ;  /* 0x0000001805057836 */ /* 0x000fc80000000000 */
[C---:B------:R-:W-:Y:S02]  /*7b00*/  IMAD R7, R8.reuse, 0x8, R5 ;  /* 0x0000000808077824 */ /* 0x040fe400078e0205 */
[----:B------:R-:W-:Y:S02]  /*7b10*/  VIADD R8, R8, 0x1 ;  /* 0x0000000108087836 */ /* 0x000fe40000000000 */
[----:B------:R-:W0:Y:S03]  /*7b20*/  SYNCS.PHASECHK.TRANS64.TRYWAIT P0, [R7+URZ], R2 ;  /* 0x00000002070075a7 */ /* 0x000e26000800017f */
[----:B------:R-:W-:-:S04]  /*7b30*/  ISETP.NE.AND P1, PT, R8, 0x3, PT ;  /* 0x000000030800780c */ /* 0x000fc80003f25270 */
[----:B------:R-:W-:Y:S02]  /*7b40*/  SEL R0, RZ, 0x1, P1 ;  /* 0x00000001ff007807 */ /* 0x000fe40000800000 */
[----:B------:R-:W-:Y:S02]  /*7b50*/  SEL R8, R8, RZ, P1 ;  /* 0x000000ff08087207 */ /* 0x000fe40000800000 */
[----:B------:R-:W-:-:S03]  /*7b60*/  LOP3.LUT R9, R3, R0, RZ, 0x3c, !PT ;  /* 0x0000000003097212 */ /* 0x000fc600078e3cff */
[----:B------:R-:W-:Y:S01]  /*7b70*/  IMAD R4, R8, 0x8, R5 ;  /* 0x0000000808047824 */ /* 0x000fe200078e0205 */
[----:B------:R-:W-:Y:S01]  /*7b80*/  SHF.L.U32 R3, R9, 0x1f, RZ ;  /* 0x0000001f09037819 */ /* 0x000fe200000006ff */
[----:B0-----:R-:W-:Y:S06]  /*7b90*/  @!P0 BRA `(.L_x_182) ;  /* 0x0000000000b88947 */ /* 0x001fec0003800000 */
.L_x_192:
[----:B------:R-:W1:Y:S01]  /*7ba0*/  SYNCS.PHASECHK.TRANS64.TRYWAIT P0, [R4+URZ], R3 ;  /* 0x00000003040075a7 */ /* 0x000e62000800017f */
[----:B------:R-:W-:-:S05]  /*7bb0*/  VIADD R0, R8, 0x1 ;  /* 0x0000000108007836 */ /* 0x000fca0000000000 */
[----:B------:R-:W-:-:S04]  /*7bc0*/  ISETP.NE.AND P1, PT, R0, 0x3, PT ;  /* 0x000000030000780c */ /* 0x000fc80003f25270 */
[----:B0-----:R-:W-:Y:S02]  /*7bd0*/  SEL R2, RZ, 0x1, P1 ;  /* 0x00000001ff027807 */ /* 0x001fe40000800000 */
[----:B------:R-:W-:Y:S02]  /*7be0*/  SEL R0, R0, RZ, P1 ;  /* 0x000000ff00007207 */ /* 0x000fe40000800000 */
[----:B------:R-:W-:Y:S01]  /*7bf0*/  LOP3.LUT R2, R9, R2, RZ, 0x3c, !PT ;  /* 0x0000000209027212 */ /* 0x000fe200078e3cff */
[----:B-1----:R-:W-:Y:S06]  /*7c00*/  @!P0 BRA `(.L_x_183) ;  /* 0x0000000000b08947 */ /* 0x002fec0003800000 */
.L_x_193:
[----:B------:R-:W-:Y:S01]  /*7c10*/  IMAD R5, R0, 0x8, R5 ;  /* 0x0000000800057824 */ /* 0x000fe200078e0205 */
[----:B------:R-:W-:-:S07]  /*7c20*/  SHF.L.U32 R0, R2, 0x1f, RZ ;  /* 0x0000001f02007819 */ /* 0x000fce00000006ff */
.L_x_184:
[----:B-1----:R1:W2:Y:S02]  /*7c30*/  SYNCS.PHASECHK.TRANS64.TRYWAIT P0, [R5+URZ], R0 ;  /* 0x00000000050075a7 */ /* 0x0022a4000800017f */
[----:B--2---:R-:W-:Y:S05]  /*7c40*/  @!P0 NANOSLEEP.SYNCS 0x989680 ;  /* 0x009896800000895d */ /* 0x004fea0003900000 */
[----:B------:R-:W2:Y:S02]  /*7c50*/  @!P0 SYNCS.PHASECHK.TRANS64 P0, [R5+URZ], R0 ;  /* 0x00000000050085a7 */ /* 0x000ea4000800007f */
[----:B--2---:R-:W-:Y:S05]  /*7c60*/  @!P0 BRA `(.L_x_184) ;  /* 0xfffffffc00f08947 */ /* 0x004fea000383ffff */
.L_x_180:
[----:B------:R-:W-:Y:S05]  /*7c70*/  BSYNC B0 ;  /* 0x0000000000007941 */ /* 0x000fea0003800000 */
.L_x_179:
[----:B------:R-:W-:Y:S05]  /*7c80*/  EXIT ;  /* 0x000000000000794d */ /* 0x000fea0003800000 */
.L_x_21:
[----:B-1----:R1:W2:Y:S02]  /*7c90*/  SYNCS.PHASECHK.TRANS64.TRYWAIT P1, [R3+URZ], R0 ;  /* 0x00000000030075a7 */ /* 0x0022a4000802017f */
[----:B--2---:R-:W-:Y:S05]  /*7ca0*/  @!P1 NANOSLEEP.SYNCS 0x989680 ;  /* 0x009896800000995d */ /* 0x004fea0003900000 */
[----:B------:R-:W2:Y:S02]  /*7cb0*/  @!P1 SYNCS.PHASECHK.TRANS64 P1, [R3+URZ], R0 ;  /* 0x00000000030095a7 */ /* 0x000ea4000802007f */
[----:B--2---:R-:W-:Y:S05]  /*7cc0*/  @!P1 BRA `(.L_x_21) ;  /* 0xfffffffc00f09947 */ /* 0x004fea000383ffff */
[----:B------:R-:W-:Y:S05]  /*7cd0*/  BRA `(.L_x_20) ;  /* 0xffffff9800907947 */ /* 0x000fea000383ffff */
.L_x_26:
[----:B-1----:R1:W2:Y:S02]  /*7ce0*/  SYNCS.PHASECHK.TRANS64.TRYWAIT P1, [R5+URZ], R4 ;  /* 0x00000004050075a7 */ /* 0x0022a4000802017f */
[----:B--2---:R-:W-:Y:S05]  /*7cf0*/  @!P1 NANOSLEEP.SYNCS 0x989680 ;  /* 0x009896800000995d */ /* 0x004fea0003900000 */
[----:B------:R-:W2:Y:S02]  /*7d00*/  @!P1 SYNCS.PHASECHK.TRANS64 P1, [R5+URZ], R4 ;  /* 0x00000004050095a7 */ /* 0x000ea4000802007f */
[----:B--2---:R-:W-:Y:S05]  /*7d10*/  @!P1 BRA `(.L_x_26) ;  /* 0xfffffffc00f09947 */ /* 0x004fea000383ffff */
[----:B------:R-:W-:Y:S05]  /*7d20*/  BRA `(.L_x_25) ;  /* 0xffffff9c006c7947 */ /* 0x000fea000383ffff */
.L_x_167:
[----:B------:R-:W-:Y:S01]  /*7d30*/  BSSY B1, `(.L_x_185) ;  /* 0x0000006000017945 */ /* 0x000fe20003800000 */
[----:B------:R-:W-:-:S07]  /*7d40*/  IMAD.MOV.U32 R15, RZ, RZ, -0x1 ;  /* 0xffffffffff0f7424 */ /* 0x000fce00078e00ff */
[----:B------:R-:W-:Y:S05]  /*7d50*/  WARPSYNC.COLLECTIVE R15, `(.L_x_186) ;  /* 0x000000000f0c7348 */ /* 0x000fea0003c00000 */
[----:B------:R-:W-:Y:S02]  /*7d60*/  ELECT P6, UR62, PT ;  /* 0x00000000003e782f */ /* 0x000fe400038c0000 */
[----:B------:R-:W-:Y:S01]  /*7d70*/  MOV R14, UR62 ;  /* 0x0000003e000e7c02 */ /* 0x000fe20008000f00 */
[----:B------:R-:W-:Y:S10]  /*7d80*/  ENDCOLLECTIVE ;  /* 0x000000000000791b */ /* 0x000ff40003800000 */
.L_x_186:
[----:B------:R-:W-:Y:S05]  /*7d90*/  BSYNC B1 ;  /* 0x0000000000017941 */ /* 0x000fea0003800000 */
.L_x_185:
[----:B------:R-:W-:Y:S05]  /*7da0*/  BRA `(.L_x_187) ;  /* 0xfffffff0003c7947 */ /* 0x000fea000383ffff */
.L_x_170:
[----:B-1----:R1:W2:Y:S02]  /*7db0*/  SYNCS.PHASECHK.TRANS64.TRYWAIT P0, [R23+URZ+0x18], R14 ;  /* 0x0000180e170075a7 */ /* 0x0022a4000800017f */
[----:B--2---:R-:W-:Y:S05]  /*7dc0*/  @!P0 NANOSLEEP.SYNCS 0x989680 ;  /* 0x009896800000895d */ /* 0x004fea0003900000 */
[----:B------:R-:W2:Y:S02]  /*7dd0*/  @!P0 SYNCS.PHASECHK.TRANS64 P0, [R23+URZ+0x18], R14 ;  /* 0x0000180e170085a7 */ /* 0x000ea4000800007f */
[----:B--2---:R-:W-:Y:S05]  /*7de0*/  @!P0 BRA `(.L_x_170) ;  /* 0xfffffffc00f08947 */ /* 0x004fea000383ffff */
[----:B------:R-:W-:Y:S05]  /*7df0*/  BRA `(.L_x_188) ;  /* 0xfffffff000847947 */ /* 0x000fea000383ffff */
.L_x_178:
[----:B------:R-:W-:Y:S01]  /*7e00*/  BSSY B0, `(.L_x_189) ;  /* 0x0000006000007945 */ /* 0x000fe20003800000 */
[----:B------:R-:W-:-:S07]  /*7e10*/  IMAD.MOV.U32 R15, RZ, RZ, -0x1 ;  /* 0xffffffffff0f7424 */ /* 0x000fce00078e00ff */
[----:B------:R-:W-:Y:S05]  /*7e20*/  WARPSYNC.COLLECTIVE R15, `(.L_x_190) ;  /* 0x000000000f0c7348 */ /* 0x000fea0003c00000 */
[----:B------:R-:W-:Y:S02]  /*7e30*/  ELECT P6, UR62, PT ;  /* 0x00000000003e782f */ /* 0x000fe400038c0000 */
[----:B------:R-:W-:Y:S01]  /*7e40*/  MOV R14, UR62 ;  /* 0x0000003e000e7c02 */ /* 0x000fe20008000f00 */
[----:B------:R-:W-:Y:S10]  /*7e50*/  ENDCOLLECTIVE ;  /* 0x000000000000791b */ /* 0x000ff40003800000 */
.L_x_190:
[----:B------:R-:W-:Y:S05]  /*7e60*/  BSYNC B0 ;  /* 0x0000000000007941 */ /* 0x000fea0003800000 */
.L_x_189:
[----:B------:R-:W-:Y:S05]  /*7e70*/  BRA `(.L_x_191) ;  /* 0xfffffff800f47947 */ /* 0x000fea000383ffff */
.L_x_182:
[----:B0-----:R0:W1:Y:S02]  /*7e80*/  SYNCS.PHASECHK.TRANS64.TRYWAIT P0, [R7+URZ], R2 ;  /* 0x00000002070075a7 */ /* 0x001064000800017f */
[----:B-1----:R-:W-:Y:S05]  /*7e90*/  @!P0 NANOSLEEP.SYNCS 0x989680 ;  /* 0x009896800000895d */ /* 0x002fea0003900000 */
[----:B------:R-:W1:Y:S02]  /*7ea0*/  @!P0 SYNCS.PHASECHK.TRANS64 P0, [R7+URZ], R2 ;  /* 0x00000002070085a7 */ /* 0x000e64000800007f */
[----:B-1----:R-:W-:Y:S05]  /*7eb0*/  @!P0 BRA `(.L_x_182) ;  /* 0xfffffffc00f08947 */ /* 0x002fea000383ffff */
[----:B------:R-:W-:Y:S05]  /*7ec0*/  BRA `(.L_x_192) ;  /* 0xfffffffc00347947 */ /* 0x000fea000383ffff */
.L_x_183:
[----:B0-----:R0:W1:Y:S02]  /*7ed0*/  SYNCS.PHASECHK.TRANS64.TRYWAIT P0, [R4+URZ], R3 ;  /* 0x00000003040075a7 */ /* 0x001064000800017f */
[----:B-1----:R-:W-:Y:S05]  /*7ee0*/  @!P0 NANOSLEEP.SYNCS 0x989680 ;  /* 0x009896800000895d */ /* 0x002fea0003900000 */
[----:B------:R-:W1:Y:S02]  /*7ef0*/  @!P0 SYNCS.PHASECHK.TRANS64 P0, [R4+URZ], R3 ;  /* 0x00000003040085a7 */ /* 0x000e64000800007f */
[----:B-1----:R-:W-:Y:S05]  /*7f00*/  @!P0 BRA `(.L_x_183) ;  /* 0xfffffffc00f08947 */ /* 0x002fea000383ffff */
[----:B------:R-:W-:Y:S05]  /*7f10*/  BRA `(.L_x_193) ;  /* 0xfffffffc003c7947 */ /* 0x000fea000383ffff */
.L_x_194:
[----:B------:R-:W-:-:S00]  /*7f20*/  BRA `(.L_x_194) ;  /* 0xfffffffc00fc7947 */ /* 0x000fc0000383ffff */
[----:B------:R-:W-:-:S00]  /*7f30*/  NOP ;  /* 0x0000000000007918 */ /* 0x000fc00000000000 */
        /* <DEDUP_REMOVED lines=12> */
.L_x_195:


//--------------------- .nv.global.init           --------------------------
	.section	.nv.global.init,"aw",@progbits
.nv.global.init:
	.type		$str$22,@object
	.size		$str$22,($str$23 - $str$22)
$str$22:
        /*0000*/ 	.byte	0x6b, 0x5f, 0x74, 0x69, 0x6c, 0x65, 0x5f, 0x63, 0x6f, 0x75, 0x6e, 0x74, 0x20, 0x3e, 0x3d, 0x20
        /*0010*/ 	.byte	0x31, 0x00
	.type		$str$23,@object
	.size		$str$23,(__unnamed_1 - $str$23)
$str$23:
        /*0012*/ 	.byte	0x2f, 0x74, 0x6d, 0x70, 0x2f, 0x63, 0x75, 0x74, 0x6c, 0x61, 0x73, 0x73, 0x5f, 0x73, 0x77, 0x65
        /*0022*/ 	.byte	0x65, 0x70, 0x5f, 0x73, 0x72, 0x63, 0x2f, 0x69, 0x6e, 0x63, 0x6c, 0x75, 0x64, 0x65, 0x2f, 0x63
        /*0032*/ 	.byte	0x75, 0x74, 0x6c, 0x61, 0x73, 0x73, 0x2f, 0x67, 0x65, 0x6d, 0x6d, 0x2f, 0x63, 0x6f, 0x6c, 0x6c
        /*0042*/ 	.byte	0x65, 0x63, 0x74, 0x69, 0x76, 0x65, 0x2f, 0x73, 0x6d, 0x39, 0x30, 0x5f, 0x6d, 0x6d, 0x61, 0x5f
        /*0052*/ 	.byte	0x74, 0x6d, 0x61, 0x5f, 0x67, 0x6d, 0x6d, 0x61, 0x5f, 0x73, 0x73, 0x5f, 0x77, 0x61, 0x72, 0x70
        /*0062*/ 	.byte	0x73, 0x70, 0x65, 0x63, 0x69, 0x61, 0x6c, 0x69, 0x7a, 0x65, 0x64, 0x2e, 0x68, 0x70, 0x70, 0x00
	.type		__unnamed_1,@object
	.size		__unnamed_1,(.L_0 - __unnamed_1)
__unnamed_1:
        /*0072*/ 	.byte	0x76, 0x6f, 0x69, 0x64, 0x20, 0x63, 0x75, 0x74, 0x6c, 0x61, 0x73, 0x73, 0x3a, 0x3a, 0x67, 0x65
        /* <DEDUP_REMOVED lines=180> */
        /*0bc2*/ 	.byte	0x74, 0x69, 0x74, 0x79, 0x5d, 0x00
.L_0:


//--------------------- .nv.shared._ZN7cutlass13device_kernelINS_4gemm6kernel13GemmUniversalIN4cute5tupleIJiiiiEEENS1_10collective13CollectiveMmaINS1_34MainloopSm90TmaGmmaWarpSpecializedILi3ENS5_IJNS4_1CILi1EEENSA_ILi8EEESB_EEENS1_35KernelTmaWarpSpecializedCooperativeEEENS5_IJNSA_ILi128EEESG_NSA_ILi64EEEEEENS_6half_tENS5_IJlSB_lEEESJ_NS5_IJSB_llEEENS4_8TiledMMAINS4_8MMA_AtomIJNS4_4SM904GMMA26MMA_64x128x16_F32F16F16_SSILNSP_5MajorE0ELSR_1ELNSP_7ScaleInE1ELSS_1EEEEEENS4_6LayoutINS5_IJNSA_ILi2EEESB_SB_EEENS5_IJSB_NSA_ILi0EEESY_EEEEENS5_IJNS4_10UnderscoreES11_S11_EEEEENS4_23SM90_TMA_LOAD_MULTICASTENS4_14ComposedLayoutINS4_7SwizzleILi3ELi4ELi3EEENS4_18smem_ptr_flag_bitsILi16EEENSV_INS5_IJSC_SH_EEENS5_IJSH_SB_EEEEEEEvNS4_8identityENS4_13SM90_TMA_LOADENS15_IS17_S19_NSV_INS5_IJSH_SC_EEENS5_IJSB_SH_EEEEEEEvS1E_EENS_8epilogue10collective6detail29Sm90TmaWarpSpecializedAdapterINS1M_15DefaultEpilogueISJ_SK_SK_NS1L_6thread17LinearCombinationISJ_Li1EffLNS1Q_9ScaleType4KindE0ELNS_15FloatRoundStyleE2ESJ_EENS1_15EpilogueDefaultEEEEEvvEEEEvNT_6ParamsE --------------------------
	.section	.nv.shared._ZN7cutlass13device_kernelINS_4gemm6kernel13GemmUniversalIN4cute5tupleIJiiiiEEENS1_10collective13CollectiveMmaINS1_34MainloopSm90TmaGmmaWarpSpecializedILi3ENS5_IJNS4_1CILi1EEENSA_ILi8EEESB_EEENS1_35KernelTmaWarpSpecializedCooperativeEEENS5_IJNSA_ILi128EEESG_NSA_ILi64EEEEEENS_6half_tENS5_IJlSB_lEEESJ_NS5_IJSB_llEEENS4_8TiledMMAINS4_8MMA_AtomIJNS4_4SM904GMMA26MMA_64x128x16_F32F16F16_SSILNSP_5MajorE0ELSR_1ELNSP_7ScaleInE1ELSS_1EEEEEENS4_6LayoutINS5_IJNSA_ILi2EEESB_SB_EEENS5_IJSB_NSA_ILi0EEESY_EEEEENS5_IJNS4_10UnderscoreES11_S11_EEEEENS4_23SM90_TMA_LOAD_MULTICASTENS4_14ComposedLayoutINS4_7SwizzleILi3ELi4ELi3EEENS4_18smem_ptr_flag_bitsILi16EEENSV_INS5_IJSC_SH_EEENS5_IJSH_SB_EEEEEEEvNS4_8identityENS4_13SM90_TMA_LOADENS15_IS17_S19_NSV_INS5_IJSH_SC_EEENS5_IJSB_SH_EEEEEEEvS1E_EENS_8epilogue10collective6detail29Sm90TmaWarpSpecializedAdapterINS1M_15DefaultEpilogueISJ_SK_SK_NS1L_6thread17LinearCombinationISJ_Li1EffLNS1Q_9ScaleType4KindE0ELNS_15FloatRoundStyleE2ESJ_EENS1_15EpilogueDefaultEEEEEvvEEEEvNT_6ParamsE,"aw",@nobits
	.sectionflags	@""
	.align	16
	.zero		1024


//--------------------- .nv.shared.reserved.0     --------------------------
	.section	.nv.shared.reserved.0,"aw",@nobits
	.weak		__nv_reservedSMEM_offset_0_alias
	.size		__nv_reservedSMEM_offset_0_alias, 0, 0
	.other		__nv_reservedSMEM_offset_0_alias,@"STO_CUDA_RESERVED_SHARED STV_DEFAULT"
__nv_reservedSMEM_offset_0_alias:
	.zero		0


//--------------------- .nv.global                --------------------------
	.section	.nv.global,"aw",@nobits
.nv.global:
	.type		_ZN40_INTERNAL_5935dd96_4_k_cu_52c1f2ad_316574cute1_E,@object
	.size		_ZN40_INTERNAL_5935dd96_4_k_cu_52c1f2ad_316574cute1_E,(_ZN40_INTERNAL_5935dd96_4_k_cu_52c1f2ad_316574cuda3std3__45__cpo6cbeginE - _ZN40_INTERNAL_5935dd96_4_k_cu_52c1f2ad_316574cute1_E)
_ZN40_INTERNAL_5935dd96_4_k_cu_52c1f2ad_316574cute1_E:
	.zero		1
	.type		_ZN40_INTERNAL_5935dd96_4_k_cu_52c1f2ad_316574cuda3std3__45__cpo6cbeginE,@object
	.size		_ZN40_INTERNAL_5935dd96_4_k_cu_52c1f2ad_316574cuda3std3__45__cpo6cbeginE,(_ZN40_INTERNAL_5935dd96_4_k_cu_52c1f2ad_316574cuda3std3__48in_placeE - _ZN40_INTERNAL_5935dd96_4_k_cu_52c1f2ad_316574cuda3std3__45__cpo6cbeginE)
_ZN40_INTERNAL_5935dd96_4_k_cu_52c1f2ad_316574cuda3std3__45__cpo6cbeginE:
	.zero		1
	.type		_ZN40_INTERNAL_5935dd96_4_k_cu_52c1f2ad_316574cuda3std3__48in_placeE,@object
	.size		_ZN40_INTERNAL_5935dd96_4_k_cu_52c1f2ad_316574cuda3std3__48in_placeE,(_ZN40_INTERNAL_5935dd96_4_k_cu_52c1f2ad_316574cuda3std6ranges3__45__cpo9iter_moveE - _ZN40_INTERNAL_5935dd96_4_k_cu_52c1f2ad_316574cuda3std3__48in_placeE)
_ZN40_INTERNAL_5935dd96_4_k_cu_52c1f2ad_316574cuda3std3__48in_placeE:
	.zero		1
	.type		_ZN40_INTERNAL_5935dd96_4_k_cu_52c1f2ad_316574cuda3std6ranges3__45__cpo9iter_moveE,@object
	.size		_ZN40_INTERNAL_5935dd96_4_k_cu_52c1f2ad_316574cuda3std6ranges3__45__cpo9iter_moveE,(_ZN40_INTERNAL_5935dd96_4_k_cu_52c1f2ad_316574cuda3std3__45__cpo5beginE - _ZN40_INTERNAL_5935dd96_4_k_cu_52c1f2ad_316574cuda3std6ranges3__45__cpo9iter_moveE)
_ZN40_INTERNAL_5935dd96_4_k_cu_52c1f2ad_316574cuda3std6ranges3__45__cpo9iter_moveE:
	.zero		1
	.type		_ZN40_INTERNAL_5935dd96_4_k_cu_52c1f2ad_316574cuda3std3__45__cpo5beginE,@object
	.size		_ZN40_INTERNAL_5935dd96_4_k_cu_52c1f2ad_316574cuda3std3__45__cpo5beginE,(_ZN40_INTERNAL_5935dd96_4_k_cu_52c1f2ad_316574cuda3std3__442_GLOBAL__N__5935dd96_4_k_cu_52c1f2ad_316576ignoreE - _ZN40_INTERNAL_5935dd96_4_k_cu_52c1f2ad_316574cuda3std3__45__cpo5beginE)
_ZN40_INTERNAL_5935dd96_4_k_cu_52c1f2ad_316574cuda3std3__45__cpo5beginE:
	.zero		1
	.type		_ZN40_INTERNAL_5935dd96_4_k_cu_52c1f2ad_316574cuda3std3__442_GLOBAL__N__5935dd96_4_k_cu_52c1f2ad_316576ignoreE,@object
	.size		_ZN40_INTERNAL_5935dd96_4_k_cu_52c1f2ad_316574cuda3std3__442_GLOBAL__N__5935dd96_4_k_cu_52c1f2ad_316576ignoreE,(_ZN40_INTERNAL_5935dd96_4_k_cu_52c1f2ad_316574cute7productE - _ZN40_INTERNAL_5935dd96_4_k_cu_52c1f2ad_316574cuda3std3__442_GLOBAL__N__5935dd96_4_k_cu_52c1f2ad_316576ignoreE)
_ZN40_INTERNAL_5935dd96_4_k_cu_52c1f2ad_316574cuda3std3__442_GLOBAL__N__5935dd96_4_k_cu_52c1f2ad_316576ignoreE:
	.zero		1
	.type		_ZN40_INTERNAL_5935dd96_4_k_cu_52c1f2ad_316574cute7productE,@object
	.size		_ZN40_INTERNAL_5935dd96_4_k_cu_52c1f2ad_316574cute7productE,(_ZN40_INTERNAL_5935dd96_4_k_cu_52c1f2ad_316574cuda3std3__45__cpo3endE - _ZN40_INTERNAL_5935dd96_4_k_cu_52c1f2ad_316574cute7productE)
_ZN40_INTERNAL_5935dd96_4_k_cu_52c1f2ad_316574cute7productE:
	.zero		1
	.type		_ZN40_INTERNAL_5935dd96_4_k_cu_52c1f2ad_316574cuda3std3__45__cpo3endE,@object
	.size		_ZN40_INTERNAL_5935dd96_4_k_cu_52c1f2ad_316574cuda3std3__45__cpo3endE,(_ZN40_INTERNAL_5935dd96_4_k_cu_52c1f2ad_316574cuda3std3__419piecewise_constructE - _ZN40_INTERNAL_5935dd96_4_k_cu_52c1f2ad_316574cuda3std3__45__cpo3endE)
_ZN40_INTERNAL_5935dd96_4_k_cu_52c1f2ad_316574cuda3std3__45__cpo3endE:
	.zero		1
	.type		_ZN40_INTERNAL_5935dd96_4_k_cu_52c1f2ad_316574cuda3std3__419piecewise_constructE,@object
	.size		_ZN40_INTERNAL_5935dd96_4_k_cu_52c1f2ad_316574cuda3std3__419piecewise_constructE,(_ZN40_INTERNAL_5935dd96_4_k_cu_52c1f2ad_316574cuda3std3__45__cpo4cendE - _ZN40_INTERNAL_5935dd96_4_k_cu_52c1f2ad_316574cuda3std3__419piecewise_constructE)
_ZN40_INTERNAL_5935dd96_4_k_cu_52c1f2ad_316574cuda3std3__419piecewise_constructE:
	.zero		1
	.type		_ZN40_INTERNAL_5935dd96_4_k_cu_52c1f2ad_316574cuda3std3__45__cpo4cendE,@object
	.size		_ZN40_INTERNAL_5935dd96_4_k_cu_52c1f2ad_316574cuda3std3__45__cpo4cendE,(_ZN40_INTERNAL_5935dd96_4_k_cu_52c1f2ad_316574cuda3std6ranges3__45__cpo4swapE - _ZN40_INTERNAL_5935dd96_4_k_cu_52c1f2ad_316574cuda3std3__45__cpo4cendE)
_ZN40_INTERNAL_5935dd96_4_k_cu_52c1f2ad_316574cuda3std3__45__cpo4cendE:
	.zero		1
	.type		_ZN40_INTERNAL_5935dd96_4_k_cu_52c1f2ad_316574cuda3std6ranges3__45__cpo4swapE,@object
	.size		_ZN40_INTERNAL_5935dd96_4_k_cu_52c1f2ad_316574cuda3std6ranges3__45__cpo4swapE,(.L_8 - _ZN40_INTERNAL_5935dd96_4_k_cu_52c1f2ad_316574cuda3std6ranges3__45__cpo4swapE)
_ZN40_INTERNAL_5935dd96_4_k_cu_52c1f2ad_316574cuda3std6ranges3__45__cpo4swapE:
	.zero		1
.L_8:


//--------------------- .nv.constant0._ZN7cutlass13device_kernelINS_4gemm6kernel13GemmUniversalIN4cute5tupleIJiiiiEEENS1_10collective13CollectiveMmaINS1_34MainloopSm90TmaGmmaWarpSpecializedILi3ENS5_IJNS4_1CILi1EEENSA_ILi8EEESB_EEENS1_35KernelTmaWarpSpecializedCooperativeEEENS5_IJNSA_ILi128EEESG_NSA_ILi64EEEEEENS_6half_tENS5_IJlSB_lEEESJ_NS5_IJSB_llEEENS4_8TiledMMAINS4_8MMA_AtomIJNS4_4SM904GMMA26MMA_64x128x16_F32F16F16_SSILNSP_5MajorE0ELSR_1ELNSP_7ScaleInE1ELSS_1EEEEEENS4_6LayoutINS5_IJNSA_ILi2EEESB_SB_EEENS5_IJSB_NSA_ILi0EEESY_EEEEENS5_IJNS4_10UnderscoreES11_S11_EEEEENS4_23SM90_TMA_LOAD_MULTICASTENS4_14ComposedLayoutINS4_7SwizzleILi3ELi4ELi3EEENS4_18smem_ptr_flag_bitsILi16EEENSV_INS5_IJSC_SH_EEENS5_IJSH_SB_EEEEEEEvNS4_8identityENS4_13SM90_TMA_LOADENS15_IS17_S19_NSV_INS5_IJSH_SC_EEENS5_IJSB_SH_EEEEEEEvS1E_EENS_8epilogue10collective6detail29Sm90TmaWarpSpecializedAdapterINS1M_15DefaultEpilogueISJ_SK_SK_NS1L_6thread17LinearCombinationISJ_Li1EffLNS1Q_9ScaleType4KindE0ELNS_15FloatRoundStyleE2ESJ_EENS1_15EpilogueDefaultEEEEEvvEEEEvNT_6ParamsE --------------------------
	.section	.nv.constant0._ZN7cutlass13device_kernelINS_4gemm6kernel13GemmUniversalIN4cute5tupleIJiiiiEEENS1_10collective13CollectiveMmaINS1_34MainloopSm90TmaGmmaWarpSpecializedILi3ENS5_IJNS4_1CILi1EEENSA_ILi8EEESB_EEENS1_35KernelTmaWarpSpecializedCooperativeEEENS5_IJNSA_ILi128EEESG_NSA_ILi64EEEEEENS_6half_tENS5_IJlSB_lEEESJ_NS5_IJSB_llEEENS4_8TiledMMAINS4_8MMA_AtomIJNS4_4SM904GMMA26MMA_64x128x16_F32F16F16_SSILNSP_5MajorE0ELSR_1ELNSP_7ScaleInE1ELSS_1EEEEEENS4_6LayoutINS5_IJNSA_ILi2EEESB_SB_EEENS5_IJSB_NSA_ILi0EEESY_EEEEENS5_IJNS4_10UnderscoreES11_S11_EEEEENS4_23SM90_TMA_LOAD_MULTICASTENS4_14ComposedLayoutINS4_7SwizzleILi3ELi4ELi3EEENS4_18smem_ptr_flag_bitsILi16EEENSV_INS5_IJSC_SH_EEENS5_IJSH_SB_EEEEEEEvNS4_8identityENS4_13SM90_TMA_LOADENS15_IS17_S19_NSV_INS5_IJSH_SC_EEENS5_IJSB_SH_EEEEEEEvS1E_EENS_8epilogue10collective6detail29Sm90TmaWarpSpecializedAdapterINS1M_15DefaultEpilogueISJ_SK_SK_NS1L_6thread17LinearCombinationISJ_Li1EffLNS1Q_9ScaleType4KindE0ELNS_15FloatRoundStyleE2ESJ_EENS1_15EpilogueDefaultEEEEEvvEEEEvNT_6ParamsE,"a",@progbits
	.sectionflags	@""
	.align	4
.nv.constant0._ZN7cutlass13device_kernelINS_4gemm6kernel13GemmUniversalIN4cute5tupleIJiiiiEEENS1_10collective13CollectiveMmaINS1_34MainloopSm90TmaGmmaWarpSpecializedILi3ENS5_IJNS4_1CILi1EEENSA_ILi8EEESB_EEENS1_35KernelTmaWarpSpecializedCooperativeEEENS5_IJNSA_ILi128EEESG_NSA_ILi64EEEEEENS_6half_tENS5_IJlSB_lEEESJ_NS5_IJSB_llEEENS4_8TiledMMAINS4_8MMA_AtomIJNS4_4SM904GMMA26MMA_64x128x16_F32F16F16_SSILNSP_5MajorE0ELSR_1ELNSP_7ScaleInE1ELSS_1EEEEEENS4_6LayoutINS5_IJNSA_ILi2EEESB_SB_EEENS5_IJSB_NSA_ILi0EEESY_EEEEENS5_IJNS4_10UnderscoreES11_S11_EEEEENS4_23SM90_TMA_LOAD_MULTICASTENS4_14ComposedLayoutINS4_7SwizzleILi3ELi4ELi3EEENS4_18smem_ptr_flag_bitsILi16EEENSV_INS5_IJSC_SH_EEENS5_IJSH_SB_EEEEEEEvNS4_8identityENS4_13SM90_TMA_LOADENS15_IS17_S19_NSV_INS5_IJSH_SC_EEENS5_IJSB_SH_EEEEEEEvS1E_EENS_8epilogue10collective6detail29Sm90TmaWarpSpecializedAdapterINS1M_15DefaultEpilogueISJ_SK_SK_NS1L_6thread17LinearCombinationISJ_Li1EffLNS1Q_9ScaleType4KindE0ELNS_15FloatRoundStyleE2ESJ_EENS1_15EpilogueDefaultEEEEEvvEEEEvNT_6ParamsE:
	.zero		1664


//--------------------- SYMBOLS --------------------------

	.type		.nv.reservedSmem.offset0,@object
	.size		.nv.reservedSmem.offset0,0x4
	.type		__assertfail,@function
